def attn_fwd(
    Q,
    K,
    V,
    Out,
    Lse,
    sm_scale,
    stride_qz,
    stride_qh,
    stride_qm,
    stride_qk,
    stride_kz,
    stride_kh,
    stride_kn,
    stride_kk,
    stride_vz,
    stride_vh,
    stride_vn,
    stride_vk,
    stride_oz,
    stride_oh,
    stride_om,
    stride_ok,
    seqlen_q,
    seqlen_k,
    BLOCK_M: tl.constexpr,
    BLOCK_N: tl.constexpr,
    HEAD_DIM: tl.constexpr,
    CAUSAL: tl.constexpr,
):
    start_m = tl.program_id(0)
    off_hz = tl.program_id(1)
    q_off = off_hz * stride_qh
    k_off = off_hz * stride_kh
    v_off = off_hz * stride_vh
    offs_m = start_m * BLOCK_M + tl.arange(0, BLOCK_M)
    offs_d = tl.arange(0, HEAD_DIM)
    offs_n = tl.arange(0, BLOCK_N)
    q_ptrs = Q + q_off + offs_m[:, None] * stride_qm + offs_d[None, :] * stride_qk
    k_ptrs = K + k_off + offs_d[:, None] * stride_kk + offs_n[None, :] * stride_kn
    v_ptrs = V + v_off + offs_n[:, None] * stride_vn + offs_d[None, :] * stride_vk
    m_i = tl.full([BLOCK_M], float("-inf"), dtype=tl.float32)
    l_i = tl.zeros([BLOCK_M], dtype=tl.float32) + 1.0
    acc = tl.zeros([BLOCK_M, HEAD_DIM], dtype=tl.float32)
    q = tl.load(q_ptrs)
    acc, l_i, m_i = _attn_fwd_inner(
        acc,
        l_i,
        m_i,
        q,
        k_ptrs,
        v_ptrs,
        sm_scale,
        stride_kn,
        stride_vn,
        start_m,
        seqlen_k,
        BLOCK_M,
        BLOCK_N,
        HEAD_DIM,
        CAUSAL,
    )
    acc = acc / l_i[:, None]
    lse = m_i + tl.math.log2(l_i) / 1.4426950408889634
    o_ptrs = (
        Out
        + off_hz * stride_oh
        + offs_m[:, None] * stride_om
        + offs_d[None, :] * stride_ok
    )
    tl.store(o_ptrs, acc.to(Out.dtype.element_ty))
    tl.store(Lse + off_hz * seqlen_q + offs_m, lse)

# config = {"BLOCK_M": 32, "BLOCK_N": 64, "HEAD_DIM": 128, "arch": "sm_80", "causal": true, "dtype": "bf16", "num_stages": 3, "num_warps": 4}
# arch = sm_80


// ===== COMPILED SASS (sm_80) =====

	.target	sm_80

	.elftype	@"ET_EXEC"


//--------------------- .note.nv.tkinfo           --------------------------
	.section	.note.nv.tkinfo,"",@"SHT_NOTE"
	.sectionflags	@"SHF_NOTE_NV_TKINFO"
	.tkinfo
        /*0018*/ 	.word	0x00000002
        /*0030*/ 	.string	""
        /*0030*/ 	.string	"ptxas"
        /*0030*/ 	.string	"Cuda compilation tools, release 13.0, V13.0.88"
        /*0030*/ 	.string	"Build cuda_13.0.r13.0/compiler.36424714_0"
        /*0030*/ 	.string	"-v  -suppress-debug-info  -lineinfo  -arch sm_80 "



//--------------------- .note.nv.cuinfo           --------------------------
	.section	.note.nv.cuinfo,"",@"SHT_NOTE"
	.sectionflags	@"SHF_NOTE_NV_CUINFO"
        /*0018*/ 	.short	0x0002
        /*001a*/ 	.short	0x0050
        /*001c*/ 	.short	0x0082
	.zero		2


//--------------------- .nv.info                  --------------------------
	.section	.nv.info,"",@"SHT_CUDA_INFO"
	.align	4


	//----- nvinfo : EIATTR_REGCOUNT
	.align		4
        /*0000*/ 	.byte	0x04, 0x2f
        /*0002*/ 	.short	(.L_2 - .L_1)
	.align		4
.L_1:
        /*0004*/ 	.word	index@(attn_fwd)
        /*0008*/ 	.word	0x000000ff


	//----- nvinfo : EIATTR_FRAME_SIZE
	.align		4
.L_2:
        /*000c*/ 	.byte	0x04, 0x11
        /*000e*/ 	.short	(.L_4 - .L_3)
	.align		4
.L_3:
        /*0010*/ 	.word	index@(attn_fwd)
        /*0014*/ 	.word	0x00000298


	//----- nvinfo : EIATTR_MIN_STACK_SIZE
	.align		4
.L_4:
        /*0018*/ 	.byte	0x04, 0x12
        /*001a*/ 	.short	(.L_6 - .L_5)
	.align		4
.L_5:
        /*001c*/ 	.word	index@(attn_fwd)
        /*0020*/ 	.word	0x00000298
.L_6:


//--------------------- .nv.info.attn_fwd         --------------------------
	.section	.nv.info.attn_fwd,"",@"SHT_CUDA_INFO"
	.sectionflags	@""
	.align	4


	//----- nvinfo : EIATTR_CUDA_API_VERSION
	.align		4
        /*0000*/ 	.byte	0x04, 0x37
        /*0002*/ 	.short	(.L_8 - .L_7)
.L_7:
        /*0004*/ 	.word	0x00000082


	//----- nvinfo : EIATTR_SW2861232_WAR
	.align		4
.L_8:
        /*0008*/ 	.byte	0x01, 0x35
	.zero		2


	//----- nvinfo : EIATTR_PARAM_CBANK
	.align		4
        /*000c*/ 	.byte	0x04, 0x0a
        /*000e*/ 	.short	(.L_10 - .L_9)
	.align		4
.L_9:
        /*0010*/ 	.word	index@(.nv.constant0.attn_fwd)
        /*0014*/ 	.short	0x0160
        /*0016*/ 	.short	0x0088


	//----- nvinfo : EIATTR_CBANK_PARAM_SIZE
	.align		4
.L_10:
        /*0018*/ 	.byte	0x03, 0x19
        /*001a*/ 	.short	0x0088


	//----- nvinfo : EIATTR_KPARAM_INFO
	.align		4
        /*001c*/ 	.byte	0x04, 0x17
        /*001e*/ 	.short	(.L_12 - .L_11)
.L_11:
        /*0020*/ 	.word	0x00000000
        /*0024*/ 	.short	0x0019
        /*0026*/ 	.short	0x0080
        /*0028*/ 	.byte	0x00, 0xf4, 0x21, 0x00


	//----- nvinfo : EIATTR_KPARAM_INFO
	.align		4
.L_12:
        /*002c*/ 	.byte	0x04, 0x17
        /*002e*/ 	.short	(.L_14 - .L_13)
.L_13:
        /*0030*/ 	.word	0x00000000
        /*0034*/ 	.short	0x0018
        /*0036*/ 	.short	0x0078
        /*0038*/ 	.byte	0x00, 0xf4, 0x21, 0x00


	//----- nvinfo : EIATTR_KPARAM_INFO
	.align		4
.L_14:
        /*003c*/ 	.byte	0x04, 0x17
        /*003e*/ 	.short	(.L_16 - .L_15)
.L_15:
        /*0040*/ 	.word	0x00000000
        /*0044*/ 	.short	0x0017
        /*0046*/ 	.short	0x0070
        /*0048*/ 	.byte	0x00, 0xf0, 0x11, 0x00


	//----- nvinfo : EIATTR_KPARAM_INFO
	.align		4
.L_16:
        /*004c*/ 	.byte	0x04, 0x17
        /*004e*/ 	.short	(.L_18 - .L_17)
.L_17:
        /*0050*/ 	.word	0x00000000
        /*0054*/ 	.short	0x0016
        /*0056*/ 	.short	0x006c
        /*0058*/ 	.byte	0x00, 0xf0, 0x11, 0x00


	//----- nvinfo : EIATTR_KPARAM_INFO
	.align		4
.L_18:
        /*005c*/ 	.byte	0x04, 0x17
        /*005e*/ 	.short	(.L_20 - .L_19)
.L_19:
        /*0060*/ 	.word	0x00000000
        /*0064*/ 	.short	0x0015
        /*0066*/ 	.short	0x0068
        /*0068*/ 	.byte	0x00, 0xf0, 0x11, 0x00


	//----- nvinfo : EIATTR_KPARAM_INFO
	.align		4
.L_20:
        /*006c*/ 	.byte	0x04, 0x17
        /*006e*/ 	.short	(.L_22 - .L_21)
.L_21:
        /*0070*/ 	.word	0x00000000
        /*0074*/ 	.short	0x0014
        /*0076*/ 	.short	0x0064
        /*0078*/ 	.byte	0x00, 0xf0, 0x11, 0x00


	//----- nvinfo : EIATTR_KPARAM_INFO
	.align		4
.L_22:
        /*007c*/ 	.byte	0x04, 0x17
        /*007e*/ 	.short	(.L_24 - .L_23)
.L_23:
        /*0080*/ 	.word	0x00000000
        /*0084*/ 	.short	0x0013
        /*0086*/ 	.short	0x0060
        /*0088*/ 	.byte	0x00, 0xf0, 0x11, 0x00


	//----- nvinfo : EIATTR_KPARAM_INFO
	.align		4
.L_24:
        /*008c*/ 	.byte	0x04, 0x17
        /*008e*/ 	.short	(.L_26 - .L_25)
.L_25:
        /*0090*/ 	.word	0x00000000
        /*0094*/ 	.short	0x0012
        /*0096*/ 	.short	0x005c
        /*0098*/ 	.byte	0x00, 0xf0, 0x11, 0x00


	//----- nvinfo : EIATTR_KPARAM_INFO
	.align		4
.L_26:
        /*009c*/ 	.byte	0x04, 0x17
        /*009e*/ 	.short	(.L_28 - .L_27)
.L_27:
        /*00a0*/ 	.word	0x00000000
        /*00a4*/ 	.short	0x0011
        /*00a6*/ 	.short	0x0058
        /*00a8*/ 	.byte	0x00, 0xf0, 0x11, 0x00


	//----- nvinfo : EIATTR_KPARAM_INFO
	.align		4
.L_28:
        /*00ac*/ 	.byte	0x04, 0x17
        /*00ae*/ 	.short	(.L_30 - .L_29)
.L_29:
        /*00b0*/ 	.word	0x00000000
        /*00b4*/ 	.short	0x0010
        /*00b6*/ 	.short	0x0054
        /*00b8*/ 	.byte	0x00, 0xf0, 0x11, 0x00


	//----- nvinfo : EIATTR_KPARAM_INFO
	.align		4
.L_30:
        /*00bc*/ 	.byte	0x04, 0x17
        /*00be*/ 	.short	(.L_32 - .L_31)
.L_31:
        /*00c0*/ 	.word	0x00000000
        /*00c4*/ 	.short	0x000f
        /*00c6*/ 	.short	0x0050
        /*00c8*/ 	.byte	0x00, 0xf0, 0x11, 0x00


	//----- nvinfo : EIATTR_KPARAM_INFO
	.align		4
.L_32:
        /*00cc*/ 	.byte	0x04, 0x17
        /*00ce*/ 	.short	(.L_34 - .L_33)
.L_33:
        /*00d0*/ 	.word	0x00000000
        /*00d4*/ 	.short	0x000e
        /*00d6*/ 	.short	0x004c
        /*00d8*/ 	.byte	0x00, 0xf0, 0x11, 0x00


	//----- nvinfo : EIATTR_KPARAM_INFO
	.align		4
.L_34:
        /*00dc*/ 	.byte	0x04, 0x17
        /*00de*/ 	.short	(.L_36 - .L_35)
.L_35:
        /*00e0*/ 	.word	0x00000000
        /*00e4*/ 	.short	0x000d
        /*00e6*/ 	.short	0x0048
        /*00e8*/ 	.byte	0x00, 0xf0, 0x11, 0x00


	//----- nvinfo : EIATTR_KPARAM_INFO
	.align		4
.L_36:
        /*00ec*/ 	.byte	0x04, 0x17
        /*00ee*/ 	.short	(.L_38 - .L_37)
.L_37:
        /*00f0*/ 	.word	0x00000000
        /*00f4*/ 	.short	0x000c
        /*00f6*/ 	.short	0x0044
        /*00f8*/ 	.byte	0x00, 0xf0, 0x11, 0x00


	//----- nvinfo : EIATTR_KPARAM_INFO
	.align		4
.L_38:
        /*00fc*/ 	.byte	0x04, 0x17
        /*00fe*/ 	.short	(.L_40 - .L_39)
.L_39:
        /*0100*/ 	.word	0x00000000
        /*0104*/ 	.short	0x000b
        /*0106*/ 	.short	0x0040
        /*0108*/ 	.byte	0x00, 0xf0, 0x11, 0x00


	//----- nvinfo : EIATTR_KPARAM_INFO
	.align		4
.L_40:
        /*010c*/ 	.byte	0x04, 0x17
        /*010e*/ 	.short	(.L_42 - .L_41)
.L_41:
        /*0110*/ 	.word	0x00000000
        /*0114*/ 	.short	0x000a
        /*0116*/ 	.short	0x003c
        /*0118*/ 	.byte	0x00, 0xf0, 0x11, 0x00


	//----- nvinfo : EIATTR_KPARAM_INFO
	.align		4
.L_42:
        /*011c*/ 	.byte	0x04, 0x17
        /*011e*/ 	.short	(.L_44 - .L_43)
.L_43:
        /*0120*/ 	.word	0x00000000
        /*0124*/ 	.short	0x0009
        /*0126*/ 	.short	0x0038
        /*0128*/ 	.byte	0x00, 0xf0, 0x11, 0x00


	//----- nvinfo : EIATTR_KPARAM_INFO
	.align		4
.L_44:
        /*012c*/ 	.byte	0x04, 0x17
        /*012e*/ 	.short	(.L_46 - .L_45)
.L_45:
        /*0130*/ 	.word	0x00000000
        /*0134*/ 	.short	0x0008
        /*0136*/ 	.short	0x0034
        /*0138*/ 	.byte	0x00, 0xf0, 0x11, 0x00


	//----- nvinfo : EIATTR_KPARAM_INFO
	.align		4
.L_46:
        /*013c*/ 	.byte	0x04, 0x17
        /*013e*/ 	.short	(.L_48 - .L_47)
.L_47:
        /*0140*/ 	.word	0x00000000
        /*0144*/ 	.short	0x0007
        /*0146*/ 	.short	0x0030
        /*0148*/ 	.byte	0x00, 0xf0, 0x11, 0x00


	//----- nvinfo : EIATTR_KPARAM_INFO
	.align		4
.L_48:
        /*014c*/ 	.byte	0x04, 0x17
        /*014e*/ 	.short	(.L_50 - .L_49)
.L_49:
        /*0150*/ 	.word	0x00000000
        /*0154*/ 	.short	0x0006
        /*0156*/ 	.short	0x002c
        /*0158*/ 	.byte	0x00, 0xf0, 0x11, 0x00


	//----- nvinfo : EIATTR_KPARAM_INFO
	.align		4
.L_50:
        /*015c*/ 	.byte	0x04, 0x17
        /*015e*/ 	.short	(.L_52 - .L_51)
.L_51:
        /*0160*/ 	.word	0x00000000
        /*0164*/ 	.short	0x0005
        /*0166*/ 	.short	0x0028
        /*0168*/ 	.byte	0x00, 0xf0, 0x11, 0x00


	//----- nvinfo : EIATTR_KPARAM_INFO
	.align		4
.L_52:
        /*016c*/ 	.byte	0x04, 0x17
        /*016e*/ 	.short	(.L_54 - .L_53)
.L_53:
        /*0170*/ 	.word	0x00000000
        /*0174*/ 	.short	0x0004
        /*0176*/ 	.short	0x0020
        /*0178*/ 	.byte	0x00, 0xf4, 0x21, 0x00


	//----- nvinfo : EIATTR_KPARAM_INFO
	.align		4
.L_54:
        /*017c*/ 	.byte	0x04, 0x17
        /*017e*/ 	.short	(.L_56 - .L_55)
.L_55:
        /*0180*/ 	.word	0x00000000
        /*0184*/ 	.short	0x0003
        /*0186*/ 	.short	0x0018
        /*0188*/ 	.byte	0x00, 0xf4, 0x21, 0x00


	//----- nvinfo : EIATTR_KPARAM_INFO
	.align		4
.L_56:
        /*018c*/ 	.byte	0x04, 0x17
        /*018e*/ 	.short	(.L_58 - .L_57)
.L_57:
        /*0190*/ 	.word	0x00000000
        /*0194*/ 	.short	0x0002
        /*0196*/ 	.short	0x0010
        /*0198*/ 	.byte	0x00, 0xf4, 0x21, 0x00


	//----- nvinfo : EIATTR_KPARAM_INFO
	.align		4
.L_58:
        /*019c*/ 	.byte	0x04, 0x17
        /*019e*/ 	.short	(.L_60 - .L_59)
.L_59:
        /*01a0*/ 	.word	0x00000000
        /*01a4*/ 	.short	0x0001
        /*01a6*/ 	.short	0x0008
        /*01a8*/ 	.byte	0x00, 0xf4, 0x21, 0x00


	//----- nvinfo : EIATTR_KPARAM_INFO
	.align		4
.L_60:
        /*01ac*/ 	.byte	0x04, 0x17
        /*01ae*/ 	.short	(.L_62 - .L_61)
.L_61:
        /*01b0*/ 	.word	0x00000000
        /*01b4*/ 	.short	0x0000
        /*01b6*/ 	.short	0x0000
        /*01b8*/ 	.byte	0x00, 0xf4, 0x21, 0x00


	//----- nvinfo : EIATTR_MAXREG_COUNT
	.align		4
.L_62:
        /*01bc*/ 	.byte	0x03, 0x1b
        /*01be*/ 	.short	0x00ff


	//----- nvinfo : EIATTR_NUM_BARRIERS
	.align		4
        /*01c0*/ 	.byte	0x02, 0x4c
        /*01c2*/ 	.byte	0x01
	.zero		1


	//----- nvinfo : EIATTR_ANNOTATIONS
	.align		4
        /*01c4*/ 	.byte	0x04, 0x55
        /*01c6*/ 	.short	(.L_64 - .L_63)


	//   ....[0]....
.L_63:
        /*01c8*/ 	.word	0x00000001
        /*01cc*/ 	.byte	0x80, 0x12, 0x00, 0x00, 0x01, 0x00, 0x00, 0x00, 0xc0, 0x12, 0x00, 0x00, 0x01, 0x00, 0x00, 0x00
        /* <DEDUP_REMOVED lines=83> */
        /*070c*/ 	.byte	0xc0, 0x4e, 0x00, 0x00


	//----- nvinfo : EIATTR_MERCURY_ISA_VERSION
	.align		4
.L_64:
        /*0710*/ 	.byte	0x03, 0x5f
        /*0712*/ 	.short	0x0000


	//----- nvinfo : EIATTR_COOP_GROUP_MASK_REGIDS
	.align		4
        /*0714*/ 	.byte	0x04, 0x29
        /*0716*/ 	.short	(.L_66 - .L_65)


	//   ....[0]....
.L_65:
        /*0718*/ 	.word	0xffffffff


	//   ....[1]....
        /*071c*/ 	.word	0xffffffff


	//   ....[2]....
        /*0720*/ 	.word	0xffffffff


	//   ....[3]....
        /*0724*/ 	.word	0xffffffff


	//   ....[4]....
        /*0728*/ 	.word	0xffffffff


	//   ....[5]....
        /*072c*/ 	.word	0xffffffff


	//   ....[6]....
        /*0730*/ 	.word	0xffffffff


	//   ....[7]....
        /*0734*/ 	.word	0xffffffff


	//   ....[8]....
        /*0738*/ 	.word	0xffffffff


	//   ....[9]....
        /*073c*/ 	.word	0xffffffff


	//   ....[10]....
        /*0740*/ 	.word	0xffffffff


	//   ....[11]....
        /*0744*/ 	.word	0xffffffff


	//   ....[12]....
        /*0748*/ 	.word	0xffffffff


	//   ....[13]....
        /*074c*/ 	.word	0xffffffff


	//   ....[14]....
        /*0750*/ 	.word	0xffffffff


	//   ....[15]....
        /*0754*/ 	.word	0xffffffff


	//   ....[16]....
        /*0758*/ 	.word	0xffffffff


	//   ....[17]....
        /*075c*/ 	.word	0xffffffff


	//   ....[18]....
        /*0760*/ 	.word	0xffffffff


	//   ....[19]....
        /*0764*/ 	.word	0xffffffff


	//----- nvinfo : EIATTR_COOP_GROUP_INSTR_OFFSETS
	.align		4
.L_66:
        /*0768*/ 	.byte	0x04, 0x28
        /*076a*/ 	.short	(.L_68 - .L_67)


	//   ....[0]....
.L_67:
        /*076c*/ 	.word	0x00004d20


	//   ....[1]....
        /*0770*/ 	.word	0x00004d30


	//   ....[2]....
        /*0774*/ 	.word	0x00004d40


	//   ....[3]....
        /*0778*/ 	.word	0x00004d50


	//   ....[4]....
        /*077c*/ 	.word	0x00004d80


	//   ....[5]....
        /*0780*/ 	.word	0x00004da0


	//   ....[6]....
        /*0784*/ 	.word	0x00004dc0


	//   ....[7]....
        /*0788*/ 	.word	0x00004dd0


	//   ....[8]....
        /*078c*/ 	.word	0x00004ee0


	//   ....[9]....
        /*0790*/ 	.word	0x00004f00


	//   ....[10]....
        /*0794*/ 	.word	0x00005380


	//   ....[11]....
        /*0798*/ 	.word	0x00005390


	//   ....[12]....
        /*079c*/ 	.word	0x000053a0


	//   ....[13]....
        /*07a0*/ 	.word	0x000053b0


	//   ....[14]....
        /*07a4*/ 	.word	0x000053e0


	//   ....[15]....
        /*07a8*/ 	.word	0x00005400


	//   ....[16]....
        /*07ac*/ 	.word	0x00005420


	//   ....[17]....
        /*07b0*/ 	.word	0x00005430


	//   ....[18]....
        /*07b4*/ 	.word	0x000054f0


	//   ....[19]....
        /*07b8*/ 	.word	0x00005510


	//----- nvinfo : EIATTR_EXIT_INSTR_OFFSETS
	.align		4
.L_68:
        /*07bc*/ 	.byte	0x04, 0x1c
        /*07be*/ 	.short	(.L_70 - .L_69)


	//   ....[0]....
.L_69:
        /*07c0*/ 	.word	0x000087d0


	//   ....[1]....
        /*07c4*/ 	.word	0x00008870


	//----- nvinfo : EIATTR_REQNTID
	.align		4
.L_70:
        /*07c8*/ 	.byte	0x04, 0x10
        /*07ca*/ 	.short	(.L_72 - .L_71)
.L_71:
        /*07cc*/ 	.word	0x00000080
        /*07d0*/ 	.word	0x00000001
        /*07d4*/ 	.word	0x00000001
.L_72:


//--------------------- .nv.callgraph             --------------------------
	.section	.nv.callgraph,"",@"SHT_CUDA_CALLGRAPH"
	.align	4
	.sectionentsize	8
	.align		4
        /*0000*/ 	.word	0x00000000
	.align		4
        /*0004*/ 	.word	0xffffffff
	.align		4
        /*0008*/ 	.word	0x00000000
	.align		4
        /*000c*/ 	.word	0xfffffffe
	.align		4
        /*0010*/ 	.word	0x00000000
	.align		4
        /*0014*/ 	.word	0xfffffffd
	.align		4
        /*0018*/ 	.word	0x00000000
	.align		4
        /*001c*/ 	.word	0xfffffffc


//--------------------- .nv.rel.action            --------------------------
	.section	.nv.rel.action,"",@"SHT_CUDA_RELOCINFO"
	.align	8
	.sectionentsize	8
        /*0000*/ 	.byte	0x73, 0x00, 0x00, 0x00, 0x00, 0x00, 0x00, 0x00, 0x00, 0x00, 0x00, 0x11, 0x25, 0x00, 0x05, 0x36


//--------------------- .nv.constant4             --------------------------
	.section	.nv.constant4,"a",@progbits
	.align	8
	.align		8
.nv.constant4:
        /*0000*/ 	.dword	_$_str


//--------------------- .nv.constant0.attn_fwd    --------------------------
	.section	.nv.constant0.attn_fwd,"a",@progbits
	.sectionflags	@""
	.align	4
.nv.constant0.attn_fwd:
	.zero		488


//--------------------- .text.attn_fwd            --------------------------
	.section	.text.attn_fwd,"ax",@progbits
	.sectioninfo	@"SHI_REGISTERS=255"
	.align	128
        .global         attn_fwd
        .type           attn_fwd,@function
        .size           attn_fwd,(.L_x_3 - attn_fwd)
        .other          attn_fwd,@"STO_CUDA_ENTRY STV_DEFAULT"
attn_fwd:
.text.attn_fwd:
[----:B------:R-:W-:Y:S02]  /*0000*/  IMAD.MOV.U32 R1, RZ, RZ, c[0x0][0x28] ;  /* 0x00000a00ff017624 */ /* 0x000fe400078e00ff */
[----:B------:R-:W0:Y:S01]  /*0010*/  S2R R17, SR_CTAID.X ;  /* 0x0000000000117919 */ /* 0x000e220000002500 */
[----:B------:R-:W-:Y:S01]  /*0020*/  IMAD.MOV.U32 R21, RZ, RZ, c[0x0][0x198] ;  /* 0x00006600ff157624 */ /* 0x000fe200078e00ff */
[----:B------:R-:W-:Y:S01]  /*0030*/  ULDC.64 UR6, c[0x0][0x118] ;  /* 0x0000460000067ab9 */ /* 0x000fe20000000a00 */
[----:B------:R-:W-:Y:S01]  /*0040*/  IADD3 R1, R1, -0x298, RZ ;  /* 0xfffffd6801017810 */ /* 0x000fe20007ffe0ff */
[----:B------:R-:W1:Y:S04]  /*0050*/  S2R R242, SR_TID.X ;  /* 0x0000000000f27919 */ /* 0x000e680000002100 */
[----:B------:R-:W2:Y:S01]  /*0060*/  S2R R24, SR_CTAID.Y ;  /* 0x0000000000187919 */ /* 0x000ea20000002600 */
[----:B0-----:R-:W-:Y:S01]  /*0070*/  IMAD.SHL.U32 R17, R17, 0x20, RZ ;  /* 0x0000002011117824 */ /* 0x001fe200078e00ff */
[----:B-1----:R-:W-:-:S04]  /*0080*/  SHF.R.U32.HI R16, RZ, 0x5, R242 ;  /* 0x00000005ff107819 */ /* 0x002fc800000116f2 */
[----:B------:R-:W-:Y:S02]  /*0090*/  LOP3.LUT R2, R17, 0x1f, R242, 0xf8, !PT ;  /* 0x0000001f11027812 */ /* 0x000fe400078ef8f2 */
[----:B------:R-:W-:Y:S01]  /*00a0*/  SGXT.U32 R16, R16, 0x2 ;  /* 0x000000021010781a */ /* 0x000fe20000000000 */
[----:B--2---:R-:W-:Y:S02]  /*00b0*/  IMAD R0, R24, c[0x0][0x190], RZ ;  /* 0x0000640018007a24 */ /* 0x004fe400078e02ff */
[----:B------:R-:W-:Y:S02]  /*00c0*/  IMAD R3, R2, c[0x0][0x194], RZ ;  /* 0x0000650002037a24 */ /* 0x000fe400078e02ff */
[----:B------:R-:W-:Y:S01]  /*00d0*/  IMAD R4, R16, c[0x0][0x198], RZ ;  /* 0x0000660010047a24 */ /* 0x000fe200078e02ff */
[C---:B------:R-:W-:Y:S01]  /*00e0*/  SHF.L.U32 R2, R0.reuse, 0x1, RZ ;  /* 0x0000000100027819 */ /* 0x040fe200000006ff */
[----:B------:R-:W-:Y:S02]  /*00f0*/  IMAD.SHL.U32 R5, R3, 0x2, RZ ;  /* 0x0000000203057824 */ /* 0x000fe400078e00ff */
[----:B------:R-:W-:-:S03]  /*0100*/  IMAD.HI R0, R0, 0x2, RZ ;  /* 0x0000000200007827 */ /* 0x000fc600078e02ff */
[----:B------:R-:W-:Y:S01]  /*0110*/  IADD3 R75, P0, P1, R5, c[0x0][0x160], R2 ;  /* 0x00005800054b7a10 */ /* 0x000fe2000791e002 */
[----:B------:R-:W-:-:S04]  /*0120*/  IMAD.HI R3, R3, 0x2, RZ ;  /* 0x0000000203037827 */ /* 0x000fc800078e02ff */
[----:B------:R-:W-:Y:S01]  /*0130*/  IMAD R8, R21, 0x4, R4 ;  /* 0x0000000415087824 */ /* 0x000fe200078e0204 */
[----:B------:R-:W-:Y:S02]  /*0140*/  IADD3.X R77, R3, c[0x0][0x164], R0, P0, P1 ;  /* 0x00005900034d7a10 */ /* 0x000fe400007e2400 */
[----:B------:R-:W-:Y:S01]  /*0150*/  LEA R2, P0, R4, R75, 0x1 ;  /* 0x0000004b04027211 */ /* 0x000fe200078008ff */
[----:B------:R-:W-:-:S03]  /*0160*/  IMAD R5, R21, 0x4, R8 ;  /* 0x0000000415057824 */ /* 0x000fc600078e0208 */
[----:B------:R-:W-:Y:S02]  /*0170*/  LEA.HI.X.SX32 R3, R4, R77, 0x1, P0 ;  /* 0x0000004d04037211 */ /* 0x000fe400000f0eff */
[-C--:B------:R-:W-:Y:S02]  /*0180*/  LEA R6, P1, R5, R75.reuse, 0x1 ;  /* 0x0000004b05067211 */ /* 0x080fe400078208ff */
[C---:B------:R-:W-:Y:S01]  /*0190*/  LEA R4, P0, R8.reuse, R75, 0x1 ;  /* 0x0000004b08047211 */ /* 0x040fe200078008ff */
[----:B------:R0:W2:Y:S01]  /*01a0*/  LDG.E.U16 R23, [R2.64] ;  /* 0x0000000602177981 */ /* 0x0000a2000c1e1500 */
[----:B------:R-:W-:Y:S02]  /*01b0*/  LEA R0, R21, R5, 0x2 ;  /* 0x0000000515007211 */ /* 0x000fe400078e10ff */
[-C--:B------:R-:W-:Y:S02]  /*01c0*/  LEA.HI.X.SX32 R7, R5, R77.reuse, 0x1, P1 ;  /* 0x0000004d05077211 */ /* 0x080fe400008f0eff */
[----:B------:R-:W-:Y:S01]  /*01d0*/  LEA.HI.X.SX32 R5, R8, R77, 0x1, P0 ;  /* 0x0000004d08057211 */ /* 0x000fe200000f0eff */
[C---:B------:R-:W-:Y:S01]  /*01e0*/  IMAD R11, R21.reuse, 0x4, R0 ;  /* 0x00000004150b7824 */ /* 0x040fe200078e0200 */
[C---:B------:R-:W-:Y:S01]  /*01f0*/  LEA R8, P0, R0.reuse, R75, 0x1 ;  /* 0x0000004b00087211 */ /* 0x040fe200078008ff */
[----:B------:R1:W3:Y:S03]  /*0200*/  LDG.E.U16 R27, [R6.64] ;  /* 0x00000006061b7981 */ /* 0x0002e6000c1e1500 */
[----:B------:R-:W-:Y:S01]  /*0210*/  LEA.HI.X.SX32 R9, R0, R77, 0x1, P0 ;  /* 0x0000004d00097211 */ /* 0x000fe200000f0eff */
[----:B------:R-:W-:Y:S01]  /*0220*/  IMAD R0, R21, 0x4, R11 ;  /* 0x0000000415007824 */ /* 0x000fe200078e020b */
[----:B------:R-:W-:Y:S01]  /*0230*/  LEA R10, P0, R11, R75, 0x1 ;  /* 0x0000004b0b0a7211 */ /* 0x000fe200078008ff */
[----:B------:R4:W5:Y:S02]  /*0240*/  LDG.E.U16 R25, [R4.64] ;  /* 0x0000000604197981 */ /* 0x000964000c1e1500 */
[----:B------:R-:W-:Y:S01]  /*0250*/  IMAD R13, R21, 0x4, R0 ;  /* 0x00000004150d7824 */ /* 0x000fe200078e0200 */
[----:B------:R-:W-:Y:S01]  /*0260*/  LEA.HI.X.SX32 R11, R11, R77, 0x1, P0 ;  /* 0x0000004d0b0b7211 */ /* 0x000fe200000f0eff */
[----:B------:R4:W5:Y:S01]  /*0270*/  LDG.E.U16 R29, [R8.64] ;  /* 0x00000006081d7981 */ /* 0x000962000c1e1500 */
[----:B0-----:R-:W-:-:S02]  /*0280*/  LEA R2, P0, R0, R75, 0x1 ;  /* 0x0000004b00027211 */ /* 0x001fc400078008ff */
[C---:B------:R-:W-:Y:S01]  /*0290*/  LEA R14, R21.reuse, R13, 0x2 ;  /* 0x0000000d150e7211 */ /* 0x040fe200078e10ff */
[----:B------:R0:W5:Y:S01]  /*02a0*/  LDG.E.U16 R31, [R10.64] ;  /* 0x000000060a1f7981 */ /* 0x000162000c1e1500 */
[----:B------:R-:W-:Y:S02]  /*02b0*/  LEA.HI.X.SX32 R3, R0, R77, 0x1, P0 ;  /* 0x0000004d00037211 */ /* 0x000fe400000f0eff */
[CC--:B-1----:R-:W-:Y:S01]  /*02c0*/  LEA R6, P0, R14.reuse, R75.reuse, 0x1 ;  /* 0x0000004b0e067211 */ /* 0x0c2fe200078008ff */
[----:B------:R-:W-:Y:S01]  /*02d0*/  IMAD R0, R21, 0x4, R14 ;  /* 0x0000000415007824 */ /* 0x000fe200078e020e */
[----:B------:R-:W-:Y:S01]  /*02e0*/  LEA R12, P1, R13, R75, 0x1 ;  /* 0x0000004b0d0c7211 */ /* 0x000fe200078208ff */
[----:B------:R1:W5:Y:S01]  /*02f0*/  LDG.E.U16 R33, [R2.64] ;  /* 0x0000000602217981 */ /* 0x000362000c1e1500 */
[----:B------:R-:W-:Y:S01]  /*0300*/  LEA.HI.X.SX32 R7, R14, R77, 0x1, P0 ;  /* 0x0000004d0e077211 */ /* 0x000fe200000f0eff */
[----:B----4-:R-:W-:Y:S01]  /*0310*/  IMAD R9, R21, 0x4, R0 ;  /* 0x0000000415097824 */ /* 0x010fe200078e0200 */
[----:B------:R-:W-:-:S02]  /*0320*/  LEA R4, P0, R0, R75, 0x1 ;  /* 0x0000004b00047211 */ /* 0x000fc400078008ff */
[-C--:B------:R-:W-:Y:S01]  /*0330*/  LEA.HI.X.SX32 R13, R13, R77.reuse, 0x1, P1 ;  /* 0x0000004d0d0d7211 */ /* 0x080fe200008f0eff */
[----:B------:R4:W5:Y:S01]  /*0340*/  LDG.E.U16 R37, [R6.64] ;  /* 0x0000000606257981 */ /* 0x000962000c1e1500 */
[----:B------:R-:W-:Y:S01]  /*0350*/  LEA.HI.X.SX32 R5, R0, R77, 0x1, P0 ;  /* 0x0000004d00057211 */ /* 0x000fe200000f0eff */
[----:B------:R-:W-:Y:S01]  /*0360*/  IMAD R0, R21, 0x4, R9 ;  /* 0x0000000415007824 */ /* 0x000fe200078e0209 */
[-C--:B------:R-:W-:Y:S01]  /*0370*/  LEA R8, P0, R9, R75.reuse, 0x1 ;  /* 0x0000004b09087211 */ /* 0x080fe200078008ff */
[----:B------:R1:W5:Y:S03]  /*0380*/  LDG.E.U16 R35, [R12.64] ;  /* 0x000000060c237981 */ /* 0x000366000c1e1500 */
[----:B0-----:R-:W-:Y:S01]  /*0390*/  LEA R10, P1, R0, R75, 0x1 ;  /* 0x0000004b000a7211 */ /* 0x001fe200078208ff */
[----:B------:R0:W5:Y:S01]  /*03a0*/  LDG.E.U16 R39, [R4.64] ;  /* 0x0000000604277981 */ /* 0x000162000c1e1500 */
[----:B------:R-:W-:-:S02]  /*03b0*/  LEA R14, R21, R0, 0x2 ;  /* 0x00000000150e7211 */ /* 0x000fc400078e10ff */
[-C--:B------:R-:W-:Y:S02]  /*03c0*/  LEA.HI.X.SX32 R9, R9, R77.reuse, 0x1, P0 ;  /* 0x0000004d09097211 */ /* 0x080fe400000f0eff */
[----:B------:R-:W-:Y:S01]  /*03d0*/  LEA.HI.X.SX32 R11, R0, R77, 0x1, P1 ;  /* 0x0000004d000b7211 */ /* 0x000fe200008f0eff */
[C---:B------:R-:W-:Y:S01]  /*03e0*/  IMAD R0, R21.reuse, 0x4, R14 ;  /* 0x0000000415007824 */ /* 0x040fe200078e020e */
[C---:B-1----:R-:W-:Y:S01]  /*03f0*/  LEA R2, P0, R14.reuse, R75, 0x1 ;  /* 0x0000004b0e027211 */ /* 0x042fe200078008ff */
[----:B------:R1:W5:Y:S03]  /*0400*/  LDG.E.U16 R41, [R8.64] ;  /* 0x0000000608297981 */ /* 0x000366000c1e1500 */
[----:B------:R-:W-:Y:S01]  /*0410*/  LEA.HI.X.SX32 R3, R14, R77, 0x1, P0 ;  /* 0x0000004d0e037211 */ /* 0x000fe200000f0eff */
[C---:B------:R-:W-:Y:S01]  /*0420*/  IMAD R13, R21.reuse, 0x4, R0 ;  /* 0x00000004150d7824 */ /* 0x040fe200078e0200 */
[C---:B----4-:R-:W-:Y:S01]  /*0430*/  LEA R6, P0, R0.reuse, R75, 0x1 ;  /* 0x0000004b00067211 */ /* 0x050fe200078008ff */
[----:B------:R4:W5:Y:S03]  /*0440*/  LDG.E.U16 R43, [R10.64] ;  /* 0x000000060a2b7981 */ /* 0x000966000c1e1500 */
[----:B------:R-:W-:Y:S01]  /*0450*/  LEA.HI.X.SX32 R7, R0, R77, 0x1, P0 ;  /* 0x0000004d00077211 */ /* 0x000fe200000f0eff */
[----:B------:R-:W-:Y:S01]  /*0460*/  IMAD R0, R21, 0x4, R13 ;  /* 0x0000000415007824 */ /* 0x000fe200078e020d */
[-C--:B0-----:R-:W-:Y:S01]  /*0470*/  LEA R4, P0, R13, R75.reuse, 0x1 ;  /* 0x0000004b0d047211 */ /* 0x081fe200078008ff */
[----:B------:R0:W5:Y:S03]  /*0480*/  LDG.E.U16 R45, [R2.64] ;  /* 0x00000006022d7981 */ /* 0x000166000c1e1500 */
[----:B------:R-:W-:Y:S01]  /*0490*/  LEA R12, P1, R0, R75, 0x1 ;  /* 0x0000004b000c7211 */ /* 0x000fe200078208ff */
[----:B------:R0:W5:Y:S01]  /*04a0*/  LDG.E.U16 R47, [R6.64] ;  /* 0x00000006062f7981 */ /* 0x000162000c1e1500 */
[----:B------:R-:W-:-:S02]  /*04b0*/  LEA R14, R21, R0, 0x2 ;  /* 0x00000000150e7211 */ /* 0x000fc400078e10ff */
[-C--:B------:R-:W-:Y:S02]  /*04c0*/  LEA.HI.X.SX32 R5, R13, R77.reuse, 0x1, P0 ;  /* 0x0000004d0d057211 */ /* 0x080fe400000f0eff */
[----:B------:R-:W-:Y:S01]  /*04d0*/  LEA.HI.X.SX32 R13, R0, R77, 0x1, P1 ;  /* 0x0000004d000d7211 */ /* 0x000fe200008f0eff */
[C---:B------:R-:W-:Y:S01]  /*04e0*/  IMAD R0, R21.reuse, 0x4, R14 ;  /* 0x0000000415007824 */ /* 0x040fe200078e020e */
[C---:B-1----:R-:W-:Y:S01]  /*04f0*/  LEA R8, P0, R14.reuse, R75, 0x1 ;  /* 0x0000004b0e087211 */ /* 0x042fe200078008ff */
[----:B------:R1:W5:Y:S02]  /*0500*/  LDG.E.U16 R49, [R4.64] ;  /* 0x0000000604317981 */ /* 0x000364000c1e1500 */
[C---:B----4-:R-:W-:Y:S01]  /*0510*/  IMAD R10, R21.reuse, 0x4, R0 ;  /* 0x00000004150a7824 */ /* 0x050fe200078e0200 */
[----:B------:R-:W-:Y:S01]  /*0520*/  LEA.HI.X.SX32 R9, R14, R77, 0x1, P0 ;  /* 0x0000004d0e097211 */ /* 0x000fe200000f0eff */
[----:B------:R4:W5:Y:S01]  /*0530*/  LDG.E.U16 R51, [R12.64] ;  /* 0x000000060c337981 */ /* 0x000962000c1e1500 */
[----:B0-----:R-:W-:Y:S01]  /*0540*/  LEA R2, P0, R0, R75, 0x1 ;  /* 0x0000004b00027211 */ /* 0x001fe200078008ff */
[----:B------:R-:W-:-:S02]  /*0550*/  IMAD R11, R21, 0x4, R10 ;  /* 0x00000004150b7824 */ /* 0x000fc400078e020a */
[----:B------:R0:W5:Y:S01]  /*0560*/  LDG.E.U16 R53, [R8.64] ;  /* 0x0000000608357981 */ /* 0x000162000c1e1500 */
[----:B------:R-:W-:Y:S02]  /*0570*/  LEA.HI.X.SX32 R3, R0, R77, 0x1, P0 ;  /* 0x0000004d00037211 */ /* 0x000fe400000f0eff */
[C---:B------:R-:W-:Y:S02]  /*0580*/  LEA R0, R21.reuse, R11, 0x2 ;  /* 0x0000000b15007211 */ /* 0x040fe400078e10ff */
[-C--:B------:R-:W-:Y:S01]  /*0590*/  LEA R6, P0, R10, R75.reuse, 0x1 ;  /* 0x0000004b0a067211 */ /* 0x080fe200078008ff */
[----:B------:R0:W5:Y:S02]  /*05a0*/  LDG.E.U16 R55, [R2.64] ;  /* 0x0000000602377981 */ /* 0x000164000c1e1500 */
[----:B------:R-:W-:Y:S01]  /*05b0*/  IMAD R14, R21, 0x4, R0 ;  /* 0x00000004150e7824 */ /* 0x000fe200078e0200 */
[----:B-1----:R-:W-:-:S03]  /*05c0*/  LEA R4, P1, R11, R75, 0x1 ;  /* 0x0000004b0b047211 */ /* 0x002fc600078208ff */
[C---:B------:R-:W-:Y:S01]  /*05d0*/  IMAD R15, R21.reuse, 0x4, R14 ;  /* 0x00000004150f7824 */ /* 0x040fe200078e020e */
[----:B------:R-:W-:Y:S02]  /*05e0*/  LEA.HI.X.SX32 R7, R10, R77, 0x1, P0 ;  /* 0x0000004d0a077211 */ /* 0x000fe400000f0eff */
[C---:B------:R-:W-:Y:S01]  /*05f0*/  LEA R10, P0, R0.reuse, R75, 0x1 ;  /* 0x0000004b000a7211 */ /* 0x040fe200078008ff */
[----:B----4-:R-:W-:Y:S01]  /*0600*/  IMAD R13, R21, 0x4, R15 ;  /* 0x00000004150d7824 */ /* 0x010fe200078e020f */
[-C--:B------:R-:W-:Y:S01]  /*0610*/  LEA.HI.X.SX32 R5, R11, R77.reuse, 0x1, P1 ;  /* 0x0000004d0b057211 */ /* 0x080fe200008f0eff */
[----:B------:R1:W4:Y:S01]  /*0620*/  LDG.E.U16 R57, [R6.64] ;  /* 0x0000000606397981 */ /* 0x000322000c1e1500 */
[----:B------:R-:W-:Y:S02]  /*0630*/  LEA.HI.X.SX32 R11, R0, R77, 0x1, P0 ;  /* 0x0000004d000b7211 */ /* 0x000fe400000f0eff */
[----:B0-----:R-:W-:Y:S01]  /*0640*/  LEA R8, P0, R14, R75, 0x1 ;  /* 0x0000004b0e087211 */ /* 0x001fe200078008ff */
[----:B------:R0:W4:Y:S01]  /*0650*/  LDG.E.U16 R59, [R4.64] ;  /* 0x00000006043b7981 */ /* 0x000122000c1e1500 */
[----:B------:R-:W-:-:S02]  /*0660*/  LEA R0, R21, R13, 0x2 ;  /* 0x0000000d15007211 */ /* 0x000fc400078e10ff */
[----:B------:R-:W-:Y:S01]  /*0670*/  LEA.HI.X.SX32 R9, R14, R77, 0x1, P0 ;  /* 0x0000004d0e097211 */ /* 0x000fe200000f0eff */
[----:B------:R0:W4:Y:S02]  /*0680*/  LDG.E.U16 R61, [R10.64] ;  /* 0x000000060a3d7981 */ /* 0x000124000c1e1500 */
[----:B------:R-:W-:Y:S01]  /*0690*/  IMAD R14, R21, 0x4, R0 ;  /* 0x00000004150e7824 */ /* 0x000fe200078e0200 */
[----:B------:R-:W-:Y:S01]  /*06a0*/  LEA R2, P0, R15, R75, 0x1 ;  /* 0x0000004b0f027211 */ /* 0x000fe200078008ff */
[----:B------:R0:W4:Y:S02]  /*06b0*/  LDG.E.U16 R63, [R8.64] ;  /* 0x00000006083f7981 */ /* 0x000124000c1e1500 */
[----:B------:R-:W-:Y:S01]  /*06c0*/  IMAD R18, R21, 0x4, R14 ;  /* 0x0000000415127824 */ /* 0x000fe200078e020e */
[----:B------:R-:W-:-:S03]  /*06d0*/  LEA.HI.X.SX32 R3, R15, R77, 0x1, P0 ;  /* 0x0000004d0f037211 */ /* 0x000fc600000f0eff */
[C---:B------:R-:W-:Y:S01]  /*06e0*/  IMAD R15, R21.reuse, 0x4, R18 ;  /* 0x00000004150f7824 */ /* 0x040fe200078e0212 */
[C---:B-1----:R-:W-:Y:S01]  /*06f0*/  LEA R6, P0, R14.reuse, R75, 0x1 ;  /* 0x0000004b0e067211 */ /* 0x042fe200078008ff */
[----:B------:R1:W4:Y:S03]  /*0700*/  LDG.E.U16 R65, [R2.64] ;  /* 0x0000000602417981 */ /* 0x000326000c1e1500 */
[----:B------:R-:W-:Y:S02]  /*0710*/  LEA R19, R21, R15, 0x2 ;  /* 0x0000000f15137211 */ /* 0x000fe400078e10ff */
[----:B------:R-:W-:Y:S02]  /*0720*/  LEA R12, P1, R13, R75, 0x1 ;  /* 0x0000004b0d0c7211 */ /* 0x000fe400078208ff */
[----:B------:R-:W-:Y:S01]  /*0730*/  LEA.HI.X.SX32 R7, R14, R77, 0x1, P0 ;  /* 0x0000004d0e077211 */ /* 0x000fe200000f0eff */
[----:B0-----:R-:W-:Y:S01]  /*0740*/  IMAD R5, R21, 0x4, R19 ;  /* 0x0000000415057824 */ /* 0x001fe200078e0213 */
[----:B------:R-:W-:-:S02]  /*0750*/  LEA R10, P0, R15, R75, 0x1 ;  /* 0x0000004b0f0a7211 */ /* 0x000fc400078008ff */
[-C--:B------:R-:W-:Y:S01]  /*0760*/  LEA.HI.X.SX32 R13, R13, R77.reuse, 0x1, P1 ;  /* 0x0000004d0d0d7211 */ /* 0x080fe200008f0eff */
[----:B------:R-:W-:Y:S01]  /*0770*/  IMAD R20, R21, 0x4, R5 ;  /* 0x0000000415147824 */ /* 0x000fe200078e0205 */
[----:B------:R-:W-:Y:S01]  /*0780*/  LEA.HI.X.SX32 R11, R15, R77, 0x1, P0 ;  /* 0x0000004d0f0b7211 */ /* 0x000fe200000f0eff */
[----:B------:R0:W4:Y:S01]  /*0790*/  LDG.E.U16 R71, [R6.64] ;  /* 0x0000000606477981 */ /* 0x000122000c1e1500 */
[-C--:B------:R-:W-:Y:S01]  /*07a0*/  LEA R8, P1, R5, R75.reuse, 0x1 ;  /* 0x0000004b05087211 */ /* 0x080fe200078208ff */
[----:B------:R-:W-:Y:S01]  /*07b0*/  IMAD R15, R21, 0x4, R20 ;  /* 0x00000004150f7824 */ /* 0x000fe200078e0214 */
[C---:B------:R-:W-:Y:S01]  /*07c0*/  LEA R4, P0, R0.reuse, R75, 0x1 ;  /* 0x0000004b00047211 */ /* 0x040fe200078008ff */
[----:B------:R0:W4:Y:S01]  /*07d0*/  LDG.E.U16 R67, [R12.64] ;  /* 0x000000060c437981 */ /* 0x000122000c1e1500 */
[-C--:B------:R-:W-:Y:S02]  /*07e0*/  LEA.HI.X.SX32 R9, R5, R77.reuse, 0x1, P1 ;  /* 0x0000004d05097211 */ /* 0x080fe400008f0eff */
[----:B------:R-:W-:Y:S01]  /*07f0*/  LEA.HI.X.SX32 R5, R0, R77, 0x1, P0 ;  /* 0x0000004d00057211 */ /* 0x000fe200000f0eff */
[----:B------:R0:W4:Y:S01]  /*0800*/  LDG.E.U16 R73, [R10.64] ;  /* 0x000000060a497981 */ /* 0x000122000c1e1500 */
[----:B-1----:R-:W-:-:S02]  /*0810*/  LEA R2, P0, R18, R75, 0x1 ;  /* 0x0000004b12027211 */ /* 0x002fc400078008ff */
[----:B0-----:R-:W-:Y:S01]  /*0820*/  LEA R6, P1, R19, R75, 0x1 ;  /* 0x0000004b13067211 */ /* 0x001fe200078208ff */
[----:B------:R0:W4:Y:S01]  /*0830*/  LDG.E.U16 R9, [R8.64] ;  /* 0x0000000608097981 */ /* 0x000122000c1e1500 */
[----:B------:R-:W-:Y:S02]  /*0840*/  LEA R21, R21, R15, 0x2 ;  /* 0x0000000f15157211 */ /* 0x000fe400078e10ff */
[----:B------:R-:W-:Y:S01]  /*0850*/  LEA R14, P2, R15, R75, 0x1 ;  /* 0x0000004b0f0e7211 */ /* 0x000fe200078408ff */
[----:B------:R1:W4:Y:S01]  /*0860*/  LDG.E.U16 R69, [R4.64] ;  /* 0x0000000604457981 */ /* 0x000322000c1e1500 */
[-C--:B------:R-:W-:Y:S02]  /*0870*/  LEA.HI.X.SX32 R3, R18, R77.reuse, 0x1, P0 ;  /* 0x0000004d12037211 */ /* 0x080fe400000f0eff */
[----:B------:R-:W-:Y:S02]  /*0880*/  LEA.HI.X.SX32 R7, R19, R77, 0x1, P1 ;  /* 0x0000004d13077211 */ /* 0x000fe400008f0eff */
[-C--:B------:R-:W-:Y:S01]  /*0890*/  LEA R12, P0, R20, R75.reuse, 0x1 ;  /* 0x0000004b140c7211 */ /* 0x080fe200078008ff */
[----:B------:R0:W4:Y:S01]  /*08a0*/  LDG.E.U16 R19, [R2.64] ;  /* 0x0000000602137981 */ /* 0x000122000c1e1500 */
[----:B------:R-:W-:-:S02]  /*08b0*/  LEA R10, P1, R21, R75, 0x1 ;  /* 0x0000004b150a7211 */ /* 0x000fc400078208ff */
[-C--:B------:R-:W-:Y:S01]  /*08c0*/  LEA.HI.X.SX32 R15, R15, R77.reuse, 0x1, P2 ;  /* 0x0000004d0f0f7211 */ /* 0x080fe200010f0eff */
[----:B------:R0:W4:Y:S01]  /*08d0*/  LDG.E.U16 R7, [R6.64] ;  /* 0x0000000606077981 */ /* 0x000122000c1e1500 */
[-C--:B------:R-:W-:Y:S02]  /*08e0*/  LEA.HI.X.SX32 R13, R20, R77.reuse, 0x1, P0 ;  /* 0x0000004d140d7211 */ /* 0x080fe400000f0eff */
[----:B------:R-:W-:Y:S02]  /*08f0*/  LEA.HI.X.SX32 R11, R21, R77, 0x1, P1 ;  /* 0x0000004d150b7211 */ /* 0x000fe400008f0eff */
[----:B------:R0:W4:Y:S04]  /*0900*/  LDG.E.U16 R15, [R14.64] ;  /* 0x000000060e0f7981 */ /* 0x000128000c1e1500 */
[----:B------:R-:W4:Y:S04]  /*0910*/  LDG.E.U16 R13, [R12.64] ;  /* 0x000000060c0d7981 */ /* 0x000f28000c1e1500 */
[----:B------:R1:W4:Y:S01]  /*0920*/  LDG.E.U16 R11, [R10.64] ;  /* 0x000000060a0b7981 */ /* 0x000322000c1e1500 */
[----:B0-----:R-:W-:-:S02]  /*0930*/  LOP3.LUT R14, R242, 0x3f, RZ, 0xc0, !PT ;  /* 0x0000003ff20e7812 */ /* 0x001fc400078ec0ff */
[----:B------:R-:W-:-:S03]  /*0940*/  SHF.R.S32.HI R0, RZ, 0x6, R242 ;  /* 0x00000006ff007819 */ /* 0x000fc600000114f2 */
[----:B-1----:R-:W-:Y:S01]  /*0950*/  IMAD.SHL.U32 R5, R14, 0x2, RZ ;  /* 0x000000020e057824 */ /* 0x002fe200078e00ff */
[----:B------:R-:W-:-:S04]  /*0960*/  SGXT R0, R0, 0x1 ;  /* 0x000000010000781a */ /* 0x000fc80000000200 */
[----:B------:R-:W-:-:S04]  /*0970*/  LOP3.LUT R0, R5, 0x90, R0, 0x78, !PT ;  /* 0x0000009005007812 */ /* 0x000fc800078e7800 */
[----:B------:R-:W-:Y:S02]  /*0980*/  LOP3.LUT R252, R0, 0x20, RZ, 0x3c, !PT ;  /* 0x0000002000fc7812 */ /* 0x000fe400078e3cff */
[----:B------:R-:W-:-:S04]  /*0990*/  IADD3 R22, R17, 0x20, RZ ;  /* 0x0000002011167810 */ /* 0x000fc80007ffe0ff */
[----:B------:R-:W-:Y:S01]  /*09a0*/  ISETP.GE.AND P0, PT, R22, 0x1, PT ;  /* 0x000000011600780c */ /* 0x000fe20003f06270 */
[----:B------:R-:W-:Y:S01]  /*09b0*/  IMAD.MOV.U32 R2, RZ, RZ, 0x3f800000 ;  /* 0x3f800000ff027424 */ /* 0x000fe200078e00ff */
[----:B------:R-:W-:Y:S01]  /*09c0*/  MOV R4, 0xff800000 ;  /* 0xff80000000047802 */ /* 0x000fe20000000f00 */
[----:B------:R-:W-:Y:S01]  /*09d0*/  IMAD.MOV.U32 R3, RZ, RZ, -0x800000 ;  /* 0xff800000ff037424 */ /* 0x000fe200078e00ff */
[----:B------:R-:W-:Y:S01]  /*09e0*/  CS2R R88, SRZ ;  /* 0x0000000000587805 */ /* 0x000fe2000001ff00 */
[----:B------:R-:W-:Y:S01]  /*09f0*/  IMAD.MOV.U32 R5, RZ, RZ, -0x800000 ;  /* 0xff800000ff057424 */ /* 0x000fe200078e00ff */
[----:B------:R-:W-:Y:S01]  /*0a00*/  CS2R R90, SRZ ;  /* 0x00000000005a7805 */ /* 0x000fe2000001ff00 */
[----:B------:R-:W-:Y:S01]  /*0a10*/  IMAD.MOV.U32 R6, RZ, RZ, -0x800000 ;  /* 0xff800000ff067424 */ /* 0x000fe200078e00ff */
[----:B------:R-:W-:Y:S01]  /*0a20*/  CS2R R84, SRZ ;  /* 0x0000000000547805 */ /* 0x000fe2000001ff00 */
[----:B------:R-:W-:Y:S01]  /*0a30*/  IMAD.MOV.U32 R8, RZ, RZ, 0x3f800000 ;  /* 0x3f800000ff087424 */ /* 0x000fe200078e00ff */
[----:B------:R-:W-:Y:S01]  /*0a40*/  CS2R R86, SRZ ;  /* 0x0000000000567805 */ /* 0x000fe2000001ff00 */
[----:B------:R-:W-:Y:S01]  /*0a50*/  IMAD.MOV.U32 R140, RZ, RZ, 0x3f800000 ;  /* 0x3f800000ff8c7424 */ /* 0x000fe200078e00ff */
[----:B------:R-:W-:Y:S01]  /*0a60*/  CS2R R80, SRZ ;  /* 0x0000000000507805 */ /* 0x000fe2000001ff00 */
        /* <DEDUP_REMOVED lines=11> */
[C---:B------:R-:W-:Y:S01]  /*0b20*/  LOP3.LUT R60, R242.reuse, 0x7f, RZ, 0xc0, !PT ;  /* 0x0000007ff23c7812 */ /* 0x040fe200078ec0ff */
[C---:B------:R-:W-:Y:S01]  /*0b30*/  IMAD.SHL.U32 R10, R242.reuse, 0x8, RZ ;  /* 0x00000008f20a7824 */ /* 0x040fe200078e00ff */
[----:B------:R-:W-:-:S02]  /*0b40*/  LOP3.LUT R18, R242, 0x1c, RZ, 0xc0, !PT ;  /* 0x0000001cf2127812 */ /* 0x000fc400078ec0ff */
[----:B------:R-:W-:Y:S01]  /*0b50*/  LOP3.LUT R243, R242, 0x60, RZ, 0xc0, !PT ;  /* 0x00000060f2f37812 */ /* 0x000fe200078ec0ff */
[----:B--2---:R-:W-:Y:S04]  /*0b60*/  STS.U16 [R0+0x4000], R23 ;  /* 0x0040001700007388 */ /* 0x004fe80000000400 */
[----:B---3--:R-:W-:Y:S04]  /*0b70*/  STS.U16 [R0+0x4200], R27 ;  /* 0x0042001b00007388 */ /* 0x008fe80000000400 */
[----:B-----5:R-:W-:Y:S04]  /*0b80*/  STS.U16 [R0+0x4400], R31 ;  /* 0x0044001f00007388 */ /* 0x020fe80000000400 */
[----:B------:R-:W-:Y:S04]  /*0b90*/  STS.U16 [R0+0x4600], R35 ;  /* 0x0046002300007388 */ /* 0x000fe80000000400 */
[----:B------:R-:W-:Y:S04]  /*0ba0*/  STS.U16 [R0+0x4800], R39 ;  /* 0x0048002700007388 */ /* 0x000fe80000000400 */
[----:B------:R-:W-:Y:S04]  /*0bb0*/  STS.U16 [R0+0x4a00], R43 ;  /* 0x004a002b00007388 */ /* 0x000fe80000000400 */
[----:B------:R-:W-:Y:S04]  /*0bc0*/  STS.U16 [R0+0x4c00], R47 ;  /* 0x004c002f00007388 */ /* 0x000fe80000000400 */
[----:B------:R-:W-:Y:S04]  /*0bd0*/  STS.U16 [R0+0x4e00], R51 ;  /* 0x004e003300007388 */ /* 0x000fe80000000400 */
[----:B------:R-:W-:Y:S04]  /*0be0*/  STS.U16 [R0+0x5000], R55 ;  /* 0x0050003700007388 */ /* 0x000fe80000000400 */
[----:B----4-:R-:W-:Y:S04]  /*0bf0*/  STS.U16 [R0+0x5200], R59 ;  /* 0x0052003b00007388 */ /* 0x010fe80000000400 */
[----:B------:R-:W-:Y:S04]  /*0c00*/  STS.U16 [R0+0x5400], R63 ;  /* 0x0054003f00007388 */ /* 0x000fe80000000400 */
[----:B------:R-:W-:Y:S04]  /*0c10*/  STS.U16 [R0+0x5800], R71 ;  /* 0x0058004700007388 */ /* 0x000fe80000000400 */
[----:B------:R-:W-:Y:S04]  /*0c20*/  STS.U16 [R0+0x5600], R67 ;  /* 0x0056004300007388 */ /* 0x000fe80000000400 */
[----:B------:R-:W-:Y:S04]  /*0c30*/  STS.U16 [R0+0x5a00], R73 ;  /* 0x005a004900007388 */ /* 0x000fe80000000400 */
[----:B------:R0:W-:Y:S04]  /*0c40*/  STS.U16 [R0+0x5c00], R9 ;  /* 0x005c000900007388 */ /* 0x0001e80000000400 */
[----:B------:R-:W-:Y:S04]  /*0c50*/  STS.U16 [R0+0x5e00], R15 ;  /* 0x005e000f00007388 */ /* 0x000fe80000000400 */
        /* <DEDUP_REMOVED lines=14> */
[----:B------:R-:W-:Y:S01]  /*0d40*/  STS.U16 [R252+0x5f00], R11 ;  /* 0x005f000bfc007388 */ /* 0x000fe20000000400 */
[----:B0-----:R-:W-:-:S03]  /*0d50*/  MOV R9, 0x3f800000 ;  /* 0x3f80000000097802 */ /* 0x001fc60000000f00 */
[----:B------:R0:W-:Y:S02]  /*0d60*/  STS.U16 [R252+0x5b00], R7 ;  /* 0x005b0007fc007388 */ /* 0x0001e40000000400 */
[----:B0-----:R-:W-:Y:S01]  /*0d70*/  IMAD R7, R16, c[0x0][0x1c8], RZ ;  /* 0x0000720010077a24 */ /* 0x001fe200078e02ff */
[----:B------:R-:W-:Y:S05]  /*0d80*/  @!P0 BRA `(.L_x_0) ;  /* 0x00005c7000008947 */ /* 0x000fea0003800000 */
[--C-:B------:R-:W-:Y:S01]  /*0d90*/  SHF.R.U32.HI R2, RZ, 0x6, R242.reuse ;  /* 0x00000006ff027819 */ /* 0x100fe200000116f2 */
[----:B------:R-:W-:Y:S01]  /*0da0*/  IMAD.MOV.U32 R22, RZ, RZ, c[0x0][0x1b8] ;  /* 0x00006e00ff167624 */ /* 0x000fe200078e00ff */
[----:B------:R-:W-:Y:S01]  /*0db0*/  LOP3.LUT R6, R242, 0x7, RZ, 0xc0, !PT ;  /* 0x00000007f2067812 */ /* 0x000fe200078ec0ff */
[----:B------:R-:W-:Y:S01]  /*0dc0*/  IMAD R14, R14, c[0x0][0x1b4], RZ ;  /* 0x00006d000e0e7a24 */ /* 0x000fe200078e02ff */
[----:B------:R-:W-:Y:S01]  /*0dd0*/  SGXT.U32 R2, R2, 0x1 ;  /* 0x000000010202781a */ /* 0x000fe20000000000 */
[----:B------:R-:W-:Y:S01]  /*0de0*/  IMAD R3, R24, c[0x0][0x1b0], RZ ;  /* 0x00006c0018037a24 */ /* 0x000fe200078e02ff */
[----:B------:R-:W-:Y:S01]  /*0df0*/  LOP3.LUT R11, R10, 0x30, RZ, 0xc0, !PT ;  /* 0x000000300a0b7812 */ /* 0x000fe200078ec0ff */
[----:B------:R-:W-:Y:S01]  /*0e00*/  IMAD.SHL.U32 R5, R14, 0x2, RZ ;  /* 0x000000020e057824 */ /* 0x000fe200078e00ff */
[----:B------:R-:W-:Y:S01]  /*0e10*/  LOP3.LUT R10, R242, 0x10, RZ, 0xc0, !PT ;  /* 0x00000010f20a7812 */ /* 0x000fe200078ec0ff */
[----:B------:R-:W-:Y:S01]  /*0e20*/  IMAD R7, R2, c[0x0][0x1b8], RZ ;  /* 0x00006e0002077a24 */ /* 0x000fe200078e02ff */
[----:B------:R-:W-:Y:S01]  /*0e30*/  SHF.R.U32.HI R20, RZ, 0x2, R242 ;  /* 0x00000002ff147819 */ /* 0x000fe200000116f2 */
[----:B------:R-:W-:Y:S01]  /*0e40*/  IMAD.SHL.U32 R58, R3, 0x2, RZ ;  /* 0x00000002033a7824 */ /* 0x000fe200078e00ff */
[----:B------:R-:W-:Y:S01]  /*0e50*/  SHF.R.U32.HI R13, RZ, 0x1, R243 ;  /* 0x00000001ff0d7819 */ /* 0x000fe200000116f3 */
[----:B------:R-:W-:Y:S01]  /*0e60*/  IMAD R2, R24, c[0x0][0x1a0], RZ ;  /* 0x0000680018027a24 */ /* 0x000fe200078e02ff */
[----:B------:R-:W-:Y:S01]  /*0e70*/  LEA R9, R22, R7, 0x1 ;  /* 0x0000000716097211 */ /* 0x000fe200078e08ff */
[----:B------:R-:W-:Y:S01]  /*0e80*/  IMAD R4, R60, c[0x0][0x1a8], RZ ;  /* 0x00006a003c047a24 */ /* 0x000fe200078e02ff */
[----:B------:R-:W-:Y:S01]  /*0e90*/  IADD3 R58, P2, P3, R5, c[0x0][0x170], R58 ;  /* 0x00005c00053a7a10 */ /* 0x000fe20007b5e03a */
[----:B------:R-:W-:Y:S01]  /*0ea0*/  IMAD.HI R14, R14, 0x2, RZ ;  /* 0x000000020e0e7827 */ /* 0x000fe200078e02ff */
[----:B------:R-:W-:Y:S01]  /*0eb0*/  SHF.L.U32 R24, R2, 0x1, RZ ;  /* 0x0000000102187819 */ /* 0x000fe200000006ff */
[----:B------:R-:W-:Y:S01]  /*0ec0*/  CS2R R88, SRZ ;  /* 0x0000000000587805 */ /* 0x000fe2000001ff00 */
[----:B------:R-:W-:Y:S01]  /*0ed0*/  SGXT.U32 R20, R20, 0x3 ;  /* 0x000000031414781a */ /* 0x000fe20000000000 */
[----:B------:R-:W-:Y:S01]  /*0ee0*/  IMAD R21, R22, 0x2, R9 ;  /* 0x0000000216157824 */ /* 0x000fe200078e0209 */
[----:B------:R-:W-:Y:S01]  /*0ef0*/  MOV R96, 0xff800000 ;  /* 0xff80000000607802 */ /* 0x000fe20000000f00 */
[----:B------:R-:W-:Y:S01]  /*0f00*/  IMAD.SHL.U32 R25, R4, 0x2, RZ ;  /* 0x0000000204197824 */ /* 0x000fe200078e00ff */
[----:B------:R-:W-:Y:S01]  /*0f10*/  LOP3.LUT R16, R17, 0x10, R20, 0xfe, !PT ;  /* 0x0000001011107812 */ /* 0x000fe200078efe14 */
[----:B------:R-:W-:Y:S01]  /*0f20*/  IMAD R27, R22, 0x2, R21 ;  /* 0x00000002161b7824 */ /* 0x000fe200078e0215 */
[----:B------:R-:W-:Y:S01]  /*0f30*/  LOP3.LUT R19, R20, 0x10, RZ, 0xfc, !PT ;  /* 0x0000001014137812 */ /* 0x000fe200078efcff */
[----:B------:R-:W-:Y:S01]  /*0f40*/  IMAD.HI R5, R3, 0x2, RZ ;  /* 0x0000000203057827 */ /* 0x000fe200078e02ff */
[----:B------:R-:W-:Y:S01]  /*0f50*/  IADD3 R24, P0, P1, R25, c[0x0][0x168], R24 ;  /* 0x00005a0019187a10 */ /* 0x000fe2000791e018 */
[----:B------:R-:W-:Y:S01]  /*0f60*/  CS2R R90, SRZ ;  /* 0x00000000005a7805 */ /* 0x000fe2000001ff00 */
[----:B------:R-:W-:Y:S01]  /*0f70*/  MOV R140, 0x3f800000 ;  /* 0x3f800000008c7802 */ /* 0x000fe20000000f00 */
[----:B------:R-:W-:Y:S01]  /*0f80*/  IMAD R29, R22, 0x2, R27 ;  /* 0x00000002161d7824 */ /* 0x000fe200078e021b */
[----:B------:R-:W-:Y:S01]  /*0f90*/  IADD3.X R8, R14, c[0x0][0x174], R5, P2, P3 ;  /* 0x00005d000e087a10 */ /* 0x000fe200017e6405 */
[----:B------:R-:W-:Y:S01]  /*0fa0*/  IMAD.HI R2, R2, 0x2, RZ ;  /* 0x0000000202027827 */ /* 0x000fe200078e02ff */
[----:B------:R-:W-:Y:S01]  /*0fb0*/  LOP3.LUT R14, R20, R17, RZ, 0xfc, !PT ;  /* 0x00000011140e7212 */ /* 0x000fe200078efcff */
[----:B------:R-:W-:Y:S01]  /*0fc0*/  CS2R R84, SRZ ;  /* 0x0000000000547805 */ /* 0x000fe2000001ff00 */
[----:B------:R-:W-:Y:S01]  /*0fd0*/  LEA R31, R22, R29, 0x1 ;  /* 0x0000001d161f7211 */ /* 0x000fe200078e08ff */
[----:B------:R-:W-:Y:S01]  /*0fe0*/  IMAD.HI R3, R4, 0x2, RZ ;  /* 0x0000000204037827 */ /* 0x000fe200078e02ff */
[----:B------:R-:W-:Y:S01]  /*0ff0*/  SHF.L.U32 R4, R242, 0x7, RZ ;  /* 0x00000007f2047819 */ /* 0x000fe200000006ff */
[----:B------:R-:W-:Y:S01]  /*1000*/  CS2R R86, SRZ ;  /* 0x0000000000567805 */ /* 0x000fe2000001ff00 */
[----:B------:R-:W-:Y:S01]  /*1010*/  CS2R R80, SRZ ;  /* 0x0000000000507805 */ /* 0x000fe2000001ff00 */
[----:B------:R-:W-:Y:S01]  /*1020*/  IMAD R33, R22, 0x2, R31 ;  /* 0x0000000216217824 */ /* 0x000fe200078e021f */
[----:B------:R-:W-:Y:S01]  /*1030*/  IADD3.X R25, R3, c[0x0][0x16c], R2, P0, P1 ;  /* 0x00005b0003197a10 */ /* 0x000fe200007e2402 */
[C---:B------:R-:W-:Y:S01]  /*1040*/  IMAD.SHL.U32 R144, R242.reuse, 0x2, RZ ;  /* 0x00000002f2907824 */ /* 0x040fe200078e00ff */
[----:B------:R-:W-:Y:S01]  /*1050*/  LOP3.LUT R2, R242, 0x1f, RZ, 0xc0, !PT ;  /* 0x0000001ff2027812 */ /* 0x000fe200078ec0ff */
[----:B------:R-:W-:Y:S01]  /*1060*/  IMAD R35, R22, 0x2, R33 ;  /* 0x0000000216237824 */ /* 0x000fe200078e0221 */
[C---:B------:R-:W-:Y:S01]  /*1070*/  LEA R66, P0, R7.reuse, R58, 0x1 ;  /* 0x0000003a07427211 */ /* 0x040fe200078008ff */
[----:B------:R-:W-:Y:S01]  /*1080*/  IMAD R11, R6, 0x40, R11 ;  /* 0x00000040060b7824 */ /* 0x000fe200078e020b */
[----:B------:R-:W-:Y:S01]  /*1090*/  LEA R2, R18, R2, 0x3 ;  /* 0x0000000212027211 */ /* 0x000fe200078e18ff */
[----:B------:R-:W-:Y:S01]  /*10a0*/  IMAD R37, R22, 0x2, R35 ;  /* 0x0000000216257824 */ /* 0x000fe200078e0223 */
[----:B------:R-:W-:Y:S01]  /*10b0*/  LEA.HI.X.SX32 R67, R7, R8, 0x1, P0 ;  /* 0x0000000807437211 */ /* 0x000fe200000f0eff */
[----:B------:R-:W-:Y:S01]  /*10c0*/  IMAD R15, R6, 0x4, R243 ;  /* 0x00000004060f7824 */ /* 0x000fe200078e02f3 */
[----:B------:R-:W-:Y:S01]  /*10d0*/  LOP3.LUT R11, R11, 0x10, R144, 0x78, !PT ;  /* 0x000000100b0b7812 */ /* 0x000fe200078e7890 */
[----:B------:R-:W-:Y:S01]  /*10e0*/  IMAD.SHL.U32 R2, R2, 0x4, RZ ;  /* 0x0000000402027824 */ /* 0x000fe200078e00ff */
[----:B------:R-:W-:Y:S01]  /*10f0*/  LEA R39, R22, R37, 0x1 ;  /* 0x0000002516277211 */ /* 0x000fe200078e08ff */
[----:B------:R-:W-:Y:S01]  /*1100*/  IMAD.SHL.U32 R185, R18, 0x4, RZ ;  /* 0x0000000412b97824 */ /* 0x000fe200078e00ff */
[----:B------:R-:W-:Y:S01]  /*1110*/  LOP3.LUT R18, R20, 0x8, RZ, 0xfc, !PT ;  /* 0x0000000814127812 */ /* 0x000fe200078efcff */
[----:B------:R-:W-:Y:S01]  /*1120*/  IMAD R10, R10, 0x20, R11 ;  /* 0x000000200a0a7824 */ /* 0x000fe200078e020b */
[----:B------:R-:W-:Y:S01]  /*1130*/  LOP3.LUT R13, R2, R13, RZ, 0x3c, !PT ;  /* 0x0000000d020d7212 */ /* 0x000fe200078e3cff */
[----:B------:R-:W-:Y:S01]  /*1140*/  IMAD R41, R22, 0x2, R39 ;  /* 0x0000000216297824 */ /* 0x000fe200078e0227 */
[----:B------:R-:W-:Y:S01]  /*1150*/  SHF.R.U32.HI R2, RZ, 0x3, R60 ;  /* 0x00000003ff027819 */ /* 0x000fe2000001163c */
[----:B------:R-:W-:Y:S01]  /*1160*/  IMAD.SHL.U32 R11, R6, 0x10, RZ ;  /* 0x00000010060b7824 */ /* 0x000fe200078e00ff */
[----:B------:R-:W-:Y:S01]  /*1170*/  CS2R R82, SRZ ;  /* 0x0000000000527805 */ /* 0x000fe2000001ff00 */
[----:B------:R-:W-:Y:S01]  /*1180*/  IMAD.SHL.U32 R63, R18, 0x10, RZ ;  /* 0x00000010123f7824 */ /* 0x000fe200078e00ff */
[C---:B------:R-:W-:Y:S01]  /*1190*/  LEA R43, R22.reuse, R41, 0x1 ;  /* 0x00000029162b7211 */ /* 0x040fe200078e08ff */
[----:B------:R-:W-:Y:S01]  /*11a0*/  IMAD.SHL.U32 R183, R19, 0x10, RZ ;  /* 0x0000001013b77824 */ /* 0x000fe200078e00ff */
[C---:B------:R-:W-:Y:S01]  /*11b0*/  LOP3.LUT R12, R11.reuse, 0x30, R144, 0x78, !PT ;  /* 0x000000300b0c7812 */ /* 0x040fe200078e7890 */
[----:B------:R-:W-:Y:S01]  /*11c0*/  IMAD.MOV.U32 R97, RZ, RZ, -0x800000 ;  /* 0xff800000ff617424 */ /* 0x000fe200078e00ff */
[----:B------:R-:W-:Y:S01]  /*11d0*/  LOP3.LUT R23, R11, 0x780, R4, 0xf8, !PT ;  /* 0x000007800b177812 */ /* 0x000fe200078ef804 */
[----:B------:R-:W-:Y:S01]  /*11e0*/  IMAD R5, R22, 0x2, R43 ;  /* 0x0000000216057824 */ /* 0x000fe200078e022b */
[----:B------:R-:W-:Y:S01]  /*11f0*/  LOP3.LUT R2, R2, 0xc, RZ, 0xc0, !PT ;  /* 0x0000000c02027812 */ /* 0x000fe200078ec0ff */
[C-C-:B------:R-:W-:Y:S01]  /*1200*/  IMAD.U32 R11, R15.reuse, 0x40, R12.reuse ;  /* 0x000000400f0b7824 */ /* 0x140fe200078e000c */
[----:B------:R-:W-:Y:S01]  /*1210*/  LOP3.LUT R144, R144, 0x6, RZ, 0xc0, !PT ;  /* 0x0000000690907812 */ /* 0x000fe200078ec0ff */
[----:B------:R-:W-:Y:S01]  /*1220*/  IMAD R3, R22, 0x2, R5 ;  /* 0x0000000216037824 */ /* 0x000fe200078e0205 */
[----:B------:R-:W-:Y:S01]  /*1230*/  LOP3.LUT R4, R0, 0x60, RZ, 0x3c, !PT ;  /* 0x0000006000047812 */ /* 0x000fe200078e3cff */
[----:B------:R-:W-:Y:S01]  /*1240*/  IMAD.U32 R12, R15, 0x20, R12 ;  /* 0x000000200f0c7824 */ /* 0x000fe200078e000c */
[C-C-:B------:R-:W-:Y:S01]  /*1250*/  LOP3.LUT R15, R17.reuse, 0x8, R20.reuse, 0xfe, !PT ;  /* 0x00000008110f7812 */ /* 0x140fe200078efe14 */
[----:B------:R-:W-:Y:S01]  /*1260*/  IMAD R45, R22, 0x2, R3 ;  /* 0x00000002162d7824 */ /* 0x000fe200078e0203 */
[----:B------:R-:W-:Y:S01]  /*1270*/  LOP3.LUT R17, R17, 0x18, R20, 0xfe, !PT ;  /* 0x0000001811117812 */ /* 0x000fe200078efe14 */
[----:B------:R0:W-:Y:S01]  /*1280*/  STL.64 [R1+0x270], R10 ;  /* 0x0002700a01007387 */ /* 0x0001e20000100a00 */
[----:B------:R-:W-:Y:S01]  /*1290*/  LOP3.LUT R20, R20, 0x18, RZ, 0xfc, !PT ;  /* 0x0000001814147812 */ /* 0x000fe200078efcff */
[----:B------:R-:W-:Y:S01]  /*12a0*/  IMAD R47, R22, 0x2, R45 ;  /* 0x00000002162f7824 */ /* 0x000fe200078e022d */
[----:B------:R-:W-:Y:S01]  /*12b0*/  CS2R R76, SRZ ;  /* 0x00000000004c7805 */ /* 0x000fe2000001ff00 */
[----:B------:R-:W-:Y:S01]  /*12c0*/  STL [R1+0x290], R11 ;  /* 0x0002900b01007387 */ /* 0x000fe20000100800 */
[----:B------:R-:W-:Y:S01]  /*12d0*/  IMAD.IADD R184, R2, 0x1, R63 ;  /* 0x0000000102b87824 */ /* 0x000fe200078e023f */
[----:B------:R-:W-:Y:S01]  /*12e0*/  CS2R R78, SRZ ;  /* 0x00000000004e7805 */ /* 0x000fe2000001ff00 */
[----:B------:R-:W-:Y:S01]  /*12f0*/  LEA R49, R22, R47, 0x1 ;  /* 0x0000002f16317211 */ /* 0x000fe200078e08ff */
[----:B------:R1:W-:Y:S01]  /*1300*/  STL.64 [R1+0x278], R12 ;  /* 0x0002780c01007387 */ /* 0x0003e20000100a00 */
[----:B------:R-:W-:Y:S01]  /*1310*/  IMAD.SHL.U32 R65, R20, 0x10, RZ ;  /* 0x0000001014417824 */ /* 0x000fe200078e00ff */
[----:B------:R-:W-:Y:S01]  /*1320*/  LOP3.LUT R23, R23, 0x10, R242, 0x78, !PT ;  /* 0x0000001017177812 */ /* 0x000fe200078e78f2 */
[----:B------:R-:W-:Y:S01]  /*1330*/  IMAD.IADD R185, R185, 0x1, R2 ;  /* 0x00000001b9b97824 */ /* 0x000fe200078e0202 */
[----:B------:R2:W-:Y:S01]  /*1340*/  STL.64 [R1+0x280], R14 ;  /* 0x0002800e01007387 */ /* 0x0005e20000100a00 */
[----:B------:R-:W-:Y:S01]  /*1350*/  IMAD R51, R22, 0x2, R49 ;  /* 0x0000000216337824 */ /* 0x000fe200078e0231 */
[-C--:B0-----:R-:W-:Y:S01]  /*1360*/  LEA R10, P2, R21, R58.reuse, 0x1 ;  /* 0x0000003a150a7211 */ /* 0x081fe200078408ff */
[C---:B------:R-:W-:Y:S01]  /*1370*/  IMAD.IADD R182, R2.reuse, 0x1, R65 ;  /* 0x0000000102b67824 */ /* 0x040fe200078e0241 */
[----:B------:R0:W-:Y:S01]  /*1380*/  STL.64 [R1+0x288], R16 ;  /* 0x0002881001007387 */ /* 0x0001e20000100a00 */
[----:B------:R-:W-:Y:S01]  /*1390*/  IMAD.IADD R183, R2, 0x1, R183 ;  /* 0x0000000102b77824 */ /* 0x000fe200078e02b7 */
[C---:B------:R-:W-:Y:S01]  /*13a0*/  LEA R53, R22.reuse, R51, 0x1 ;  /* 0x0000003316357211 */ /* 0x040fe200078e08ff */
[----:B------:R-:W-:Y:S01]  /*13b0*/  CS2R R108, SRZ ;  /* 0x00000000006c7805 */ /* 0x000fe2000001ff00 */
[----:B-1----:R-:W-:Y:S01]  /*13c0*/  LEA R12, P1, R9, R58, 0x1 ;  /* 0x0000003a090c7211 */ /* 0x002fe200078208ff */
[----:B------:R-:W-:Y:S01]  /*13d0*/  STL.64 [R1+0x70], R66 ;  /* 0x0000704201007387 */ /* 0x000fe20000100a00 */
[-C--:B------:R-:W-:Y:S01]  /*13e0*/  LEA.HI.X.SX32 R11, R21, R8.reuse, 0x1, P2 ;  /* 0x00000008150b7211 */ /* 0x080fe200010f0eff */
[C---:B------:R-:W-:Y:S01]  /*13f0*/  IMAD R55, R22.reuse, 0x2, R53 ;  /* 0x0000000216377824 */ /* 0x040fe200078e0235 */
[----:B------:R-:W-:Y:S01]  /*1400*/  LEA.HI.X.SX32 R13, R9, R8, 0x1, P1 ;  /* 0x00000008090d7211 */ /* 0x000fe200008f0eff */
[----:B------:R-:W-:Y:S01]  /*1410*/  CS2R R110, SRZ ;  /* 0x00000000006e7805 */ /* 0x000fe2000001ff00 */
[----:B--2---:R-:W-:Y:S01]  /*1420*/  LEA.HI R14, R243, R144, RZ, 0x1e ;  /* 0x00000090f30e7211 */ /* 0x004fe200078ff0ff */
[C---:B------:R-:W-:Y:S01]  /*1430*/  IMAD R57, R22.reuse, 0x2, R55 ;  /* 0x0000000216397824 */ /* 0x040fe200078e0237 */
[C---:B0-----:R-:W-:Y:S01]  /*1440*/  LEA R16, P0, R27.reuse, R58, 0x1 ;  /* 0x0000003a1b107211 */ /* 0x041fe200078008ff */
[----:B------:R0:W-:Y:S01]  /*1450*/  STL.64 [R1+0x68], R12 ;  /* 0x0000680c01007387 */ /* 0x0001e20000100a00 */
[----:B------:R-:W-:Y:S01]  /*1460*/  MOV R2, 0x3f800000 ;  /* 0x3f80000000027802 */ /* 0x000fe20000000f00 */
[----:B------:R-:W-:Y:S01]  /*1470*/  CS2R R112, SRZ ;  /* 0x0000000000707805 */ /* 0x000fe2000001ff00 */
[----:B------:R-:W-:Y:S01]  /*1480*/  LEA R59, R22, R57, 0x1 ;  /* 0x00000039163b7211 */ /* 0x000fe200078e08ff */
[----:B------:R1:W-:Y:S01]  /*1490*/  STL.64 [R1+0x60], R10 ;  /* 0x0000600a01007387 */ /* 0x0003e20000100a00 */
[----:B------:R-:W-:-:S02]  /*14a0*/  LEA.HI.X.SX32 R17, R27, R8, 0x1, P0 ;  /* 0x000000081b117211 */ /* 0x000fc400000f0eff */
[----:B------:R-:W-:-:S03]  /*14b0*/  LEA R61, R22, R59, 0x1 ;  /* 0x0000003b163d7211 */ /* 0x000fc600078e08ff */
[----:B------:R2:W-:Y:S01]  /*14c0*/  STL.64 [R1+0x58], R16 ;  /* 0x0000581001007387 */ /* 0x0005e20000100a00 */
[----:B------:R-:W-:Y:S02]  /*14d0*/  LEA R63, R22, R61, 0x1 ;  /* 0x0000003d163f7211 */ /* 0x000fe400078e08ff */
[----:B0-----:R-:W-:-:S03]  /*14e0*/  LEA R12, P1, R29, R58, 0x1 ;  /* 0x0000003a1d0c7211 */ /* 0x001fc600078208ff */
[C---:B------:R-:W-:Y:S01]  /*14f0*/  IMAD R65, R22.reuse, 0x2, R63 ;  /* 0x0000000216417824 */ /* 0x040fe200078e023f */
[----:B------:R-:W-:Y:S02]  /*1500*/  LEA.HI.X.SX32 R13, R29, R8, 0x1, P1 ;  /* 0x000000081d0d7211 */ /* 0x000fe400008f0eff */
[-C--:B-1----:R-:W-:Y:S01]  /*1510*/  LEA R10, P2, R31, R58.reuse, 0x1 ;  /* 0x0000003a1f0a7211 */ /* 0x082fe200078408ff */
[C---:B------:R-:W-:Y:S01]  /*1520*/  IMAD R7, R22.reuse, 0x2, R65 ;  /* 0x0000000216077824 */ /* 0x040fe200078e0241 */
[----:B--2---:R-:W-:Y:S01]  /*1530*/  LEA R16, P0, R33, R58, 0x1 ;  /* 0x0000003a21107211 */ /* 0x004fe200078008ff */
[----:B------:R0:W-:Y:S02]  /*1540*/  STL.64 [R1+0x50], R12 ;  /* 0x0000500c01007387 */ /* 0x0001e40000100a00 */
[----:B------:R-:W-:Y:S01]  /*1550*/  IMAD R9, R22, 0x2, R7 ;  /* 0x0000000216097824 */ /* 0x000fe200078e0207 */
[-C--:B------:R-:W-:Y:S02]  /*1560*/  LEA.HI.X.SX32 R11, R31, R8.reuse, 0x1, P2 ;  /* 0x000000081f0b7211 */ /* 0x080fe400010f0eff */
[----:B------:R-:W-:-:S02]  /*1570*/  LEA.HI.X.SX32 R17, R33, R8, 0x1, P0 ;  /* 0x0000000821117211 */ /* 0x000fc400000f0eff */
[C---:B------:R-:W-:Y:S01]  /*1580*/  LEA R21, R22.reuse, R9, 0x1 ;  /* 0x0000000916157211 */ /* 0x040fe200078e08ff */
[----:B------:R1:W-:Y:S04]  /*1590*/  STL.64 [R1+0x48], R10 ;  /* 0x0000480a01007387 */ /* 0x0003e80000100a00 */
[C---:B------:R-:W-:Y:S01]  /*15a0*/  IMAD R27, R22.reuse, 0x2, R21 ;  /* 0x00000002161b7824 */ /* 0x040fe200078e0215 */
[C---:B0-----:R-:W-:Y:S01]  /*15b0*/  LEA R12, P1, R35.reuse, R58, 0x1 ;  /* 0x0000003a230c7211 */ /* 0x041fe200078208ff */
[----:B------:R0:W-:Y:S02]  /*15c0*/  STL.64 [R1+0x40], R16 ;  /* 0x0000401001007387 */ /* 0x0001e40000100a00 */
[----:B------:R-:W-:Y:S01]  /*15d0*/  IMAD R29, R22, 0x2, R27 ;  /* 0x00000002161d7824 */ /* 0x000fe200078e021b */
[----:B------:R-:W-:-:S02]  /*15e0*/  LEA.HI.X.SX32 R13, R35, R8, 0x1, P1 ;  /* 0x00000008230d7211 */ /* 0x000fc400008f0eff */
[C---:B-1----:R-:W-:Y:S01]  /*15f0*/  LEA R10, P2, R37.reuse, R58, 0x1 ;  /* 0x0000003a250a7211 */ /* 0x042fe200078408ff */
[C---:B------:R-:W-:Y:S02]  /*1600*/  IMAD R31, R22.reuse, 0x2, R29 ;  /* 0x00000002161f7824 */ /* 0x040fe400078e021d */
[----:B------:R1:W-:Y:S01]  /*1610*/  STL.64 [R1+0x38], R12 ;  /* 0x0000380c01007387 */ /* 0x0003e20000100a00 */
[----:B------:R-:W-:Y:S02]  /*1620*/  LEA.HI.X.SX32 R11, R37, R8, 0x1, P2 ;  /* 0x00000008250b7211 */ /* 0x000fe400010f0eff */
[C---:B0-----:R-:W-:Y:S02]  /*1630*/  LEA R16, P0, R39.reuse, R58, 0x1 ;  /* 0x0000003a27107211 */ /* 0x041fe400078008ff */
[----:B------:R-:W-:Y:S01]  /*1640*/  LEA R33, R22, R31, 0x1 ;  /* 0x0000001f16217211 */ /* 0x000fe200078e08ff */
[----:B------:R0:W-:Y:S01]  /*1650*/  STL.64 [R1+0x30], R10 ;  /* 0x0000300a01007387 */ /* 0x0001e20000100a00 */
[----:B------:R-:W-:-:S03]  /*1660*/  LEA.HI.X.SX32 R17, R39, R8, 0x1, P0 ;  /* 0x0000000827117211 */ /* 0x000fc600000f0eff */
[----:B------:R-:W-:Y:S01]  /*1670*/  IMAD R35, R22, 0x2, R33 ;  /* 0x0000000216237824 */ /* 0x000fe200078e0221 */
[C---:B-1----:R-:W-:Y:S01]  /*1680*/  LEA R12, P1, R41.reuse, R58, 0x1 ;  /* 0x0000003a290c7211 */ /* 0x042fe200078208ff */
[----:B------:R1:W-:Y:S03]  /*1690*/  STL.64 [R1+0x28], R16 ;  /* 0x0000281001007387 */ /* 0x0003e60000100a00 */
[----:B------:R-:W-:Y:S02]  /*16a0*/  LEA.HI.X.SX32 R13, R41, R8, 0x1, P1 ;  /* 0x00000008290d7211 */ /* 0x000fe400008f0eff */
[----:B0-----:R-:W-:-:S03]  /*16b0*/  LEA R10, P2, R43, R58, 0x1 ;  /* 0x0000003a2b0a7211 */ /* 0x001fc600078408ff */
[----:B------:R0:W-:Y:S01]  /*16c0*/  STL.64 [R1+0x20], R12 ;  /* 0x0000200c01007387 */ /* 0x0001e20000100a00 */
[----:B------:R-:W-:Y:S02]  /*16d0*/  LEA.HI.X.SX32 R11, R43, R8, 0x1, P2 ;  /* 0x000000082b0b7211 */ /* 0x000fe400010f0eff */
[----:B-1----:R-:W-:-:S03]  /*16e0*/  LEA R16, P0, R5, R58, 0x1 ;  /* 0x0000003a05107211 */ /* 0x002fc600078008ff */
[----:B------:R1:W-:Y:S01]  /*16f0*/  STL.64 [R1+0x18], R10 ;  /* 0x0000180a01007387 */ /* 0x0003e20000100a00 */
[----:B------:R-:W-:Y:S02]  /*1700*/  LEA.HI.X.SX32 R17, R5, R8, 0x1, P0 ;  /* 0x0000000805117211 */ /* 0x000fe400000f0eff */
[-C--:B------:R-:W-:Y:S02]  /*1710*/  LEA R248, P0, R47, R58.reuse, 0x1 ;  /* 0x0000003a2ff87211 */ /* 0x080fe400078008ff */
[----:B0-----:R-:W-:Y:S01]  /*1720*/  LEA R12, P1, R3, R58, 0x1 ;  /* 0x0000003a030c7211 */ /* 0x001fe200078208ff */
[----:B------:R-:W-:Y:S01]  /*1730*/  STL.64 [R1+0x10], R16 ;  /* 0x0000101001007387 */ /* 0x000fe20000100a00 */
[-C--:B------:R-:W-:Y:S02]  /*1740*/  LEA.HI.X.SX32 R249, R47, R8.reuse, 0x1, P0 ;  /* 0x000000082ff97211 */ /* 0x080fe400000f0eff */
[----:B------:R-:W-:Y:S01]  /*1750*/  LEA.HI.X.SX32 R13, R3, R8, 0x1, P1 ;  /* 0x00000008030d7211 */ /* 0x000fe200008f0eff */
[----:B------:R-:W-:Y:S01]  /*1760*/  IMAD R3, R22, 0x2, R35 ;  /* 0x0000000216037824 */ /* 0x000fe200078e0223 */
[----:B------:R-:W-:-:S02]  /*1770*/  LEA R244, P1, R49, R58, 0x1 ;  /* 0x0000003a31f47211 */ /* 0x000fc400078208ff */
[----:B-1----:R-:W-:Y:S01]  /*1780*/  LEA R10, P2, R45, R58, 0x1 ;  /* 0x0000003a2d0a7211 */ /* 0x002fe200078408ff */
[C---:B------:R-:W-:Y:S01]  /*1790*/  IMAD R5, R22.reuse, 0x2, R3 ;  /* 0x0000000216057824 */ /* 0x040fe200078e0203 */
[-C--:B------:R-:W-:Y:S01]  /*17a0*/  LEA.HI.X.SX32 R245, R49, R8.reuse, 0x1, P1 ;  /* 0x0000000831f57211 */ /* 0x080fe200008f0eff */
[----:B------:R-:W-:Y:S01]  /*17b0*/  STL.64 [R1+0x8], R12 ;  /* 0x0000080c01007387 */ /* 0x000fe20000100a00 */
[----:B------:R-:W-:Y:S02]  /*17c0*/  LEA.HI.X.SX32 R11, R45, R8, 0x1, P2 ;  /* 0x000000082d0b7211 */ /* 0x000fe400010f0eff */
[C---:B------:R-:W-:Y:S02]  /*17d0*/  LEA R37, R22.reuse, R5, 0x1 ;  /* 0x0000000516257211 */ /* 0x040fe400078e08ff */
[-C--:B------:R-:W-:Y:S01]  /*17e0*/  LEA R240, P2, R51, R58.reuse, 0x1 ;  /* 0x0000003a33f07211 */ /* 0x080fe200078408ff */
[----:B------:R0:W-:Y:S01]  /*17f0*/  STL.64 [R1], R10 ;  /* 0x0000000a01007387 */ /* 0x0001e20000100a00 */
[----:B------:R-:W-:Y:S01]  /*1800*/  LEA R232, P1, R55, R58, 0x1 ;  /* 0x0000003a37e87211 */ /* 0x000fe200078208ff */
[----:B------:R-:W-:Y:S01]  /*1810*/  IMAD R39, R22, 0x2, R37 ;  /* 0x0000000216277824 */ /* 0x000fe200078e0225 */
[----:B------:R-:W-:-:S02]  /*1820*/  LEA.HI.X.SX32 R241, R51, R8, 0x1, P2 ;  /* 0x0000000833f17211 */ /* 0x000fc400010f0eff */
[-C--:B------:R-:W-:Y:S01]  /*1830*/  LEA R236, P0, R53, R58.reuse, 0x1 ;  /* 0x0000003a35ec7211 */ /* 0x080fe200078008ff */
[C---:B------:R-:W-:Y:S01]  /*1840*/  IMAD R41, R22.reuse, 0x2, R39 ;  /* 0x0000000216297824 */ /* 0x040fe200078e0227 */
[----:B------:R-:W-:Y:S02]  /*1850*/  LEA R228, P2, R57, R58, 0x1 ;  /* 0x0000003a39e47211 */ /* 0x000fe400078408ff */
[----:B------:R-:W-:Y:S01]  /*1860*/  LEA.HI.X.SX32 R233, R55, R8, 0x1, P1 ;  /* 0x0000000837e97211 */ /* 0x000fe200008f0eff */
[C---:B------:R-:W-:Y:S01]  /*1870*/  IMAD R43, R22.reuse, 0x2, R41 ;  /* 0x00000002162b7824 */ /* 0x040fe200078e0229 */
[----:B------:R-:W-:Y:S02]  /*1880*/  LEA R220, P1, R61, R58, 0x1 ;  /* 0x0000003a3ddc7211 */ /* 0x000fe400078208ff */
[----:B------:R-:W-:Y:S02]  /*1890*/  LEA.HI.X.SX32 R237, R53, R8, 0x1, P0 ;  /* 0x0000000835ed7211 */ /* 0x000fe400000f0eff */
[----:B------:R-:W-:-:S02]  /*18a0*/  LEA R45, R22, R43, 0x1 ;  /* 0x0000002b162d7211 */ /* 0x000fc400078e08ff */
[----:B------:R-:W-:Y:S02]  /*18b0*/  LEA.HI.X.SX32 R229, R57, R8, 0x1, P2 ;  /* 0x0000000839e57211 */ /* 0x000fe400010f0eff */
[-C--:B------:R-:W-:Y:S01]  /*18c0*/  LEA R224, P0, R59, R58.reuse, 0x1 ;  /* 0x0000003a3be07211 */ /* 0x080fe200078008ff */
[----:B------:R-:W-:Y:S01]  /*18d0*/  IMAD R47, R22, 0x2, R45 ;  /* 0x00000002162f7824 */ /* 0x000fe200078e022d */
[----:B------:R-:W-:Y:S02]  /*18e0*/  LEA R216, P2, R63, R58, 0x1 ;  /* 0x0000003a3fd87211 */ /* 0x000fe400078408ff */
[----:B------:R-:W-:Y:S01]  /*18f0*/  LEA.HI.X.SX32 R221, R61, R8, 0x1, P1 ;  /* 0x000000083ddd7211 */ /* 0x000fe200008f0eff */
[----:B------:R-:W-:Y:S01]  /*1900*/  IMAD.MOV.U32 R61, RZ, RZ, -0x800000 ;  /* 0xff800000ff3d7424 */ /* 0x000fe200078e00ff */
[----:B------:R-:W-:Y:S02]  /*1910*/  LEA R206, P1, R7, R58, 0x1 ;  /* 0x0000003a07ce7211 */ /* 0x000fe400078208ff */
[----:B------:R-:W-:-:S02]  /*1920*/  LEA.HI.X.SX32 R225, R59, R8, 0x1, P0 ;  /* 0x000000083be17211 */ /* 0x000fc400000f0eff */
[----:B------:R-:W-:Y:S02]  /*1930*/  LEA.HI.X.SX32 R217, R63, R8, 0x1, P2 ;  /* 0x000000083fd97211 */ /* 0x000fe400010f0eff */
[-C--:B------:R-:W-:Y:S02]  /*1940*/  LEA R212, P0, R65, R58.reuse, 0x1 ;  /* 0x0000003a41d47211 */ /* 0x080fe400078008ff */
[----:B------:R-:W-:Y:S02]  /*1950*/  LEA R202, P2, R9, R58, 0x1 ;  /* 0x0000003a09ca7211 */ /* 0x000fe400078408ff */
[-C--:B------:R-:W-:Y:S01]  /*1960*/  LEA.HI.X.SX32 R207, R7, R8.reuse, 0x1, P1 ;  /* 0x0000000807cf7211 */ /* 0x080fe200008f0eff */
[C---:B------:R-:W-:Y:S01]  /*1970*/  IMAD R7, R22.reuse, 0x2, R47 ;  /* 0x0000000216077824 */ /* 0x040fe200078e022f */
[-C--:B------:R-:W-:Y:S02]  /*1980*/  LEA.HI.X.SX32 R213, R65, R8.reuse, 0x1, P0 ;  /* 0x0000000841d57211 */ /* 0x080fe400000f0eff */
[----:B------:R-:W-:Y:S01]  /*1990*/  LEA.HI.X.SX32 R203, R9, R8, 0x1, P2 ;  /* 0x0000000809cb7211 */ /* 0x000fe200010f0eff */
[----:B------:R-:W-:Y:S01]  /*19a0*/  IMAD R9, R22, 0x2, R7 ;  /* 0x0000000216097824 */ /* 0x000fe200078e0207 */
[----:B------:R-:W-:-:S02]  /*19b0*/  LEA R198, P0, R21, R58, 0x1 ;  /* 0x0000003a15c67211 */ /* 0x000fc400078008ff */
[----:B------:R-:W-:Y:S02]  /*19c0*/  LEA R196, P1, R27, R58, 0x1 ;  /* 0x0000003a1bc47211 */ /* 0x000fe400078208ff */
[----:B------:R-:W-:Y:S02]  /*19d0*/  LEA.HI.X.SX32 R199, R21, R8, 0x1, P0 ;  /* 0x0000000815c77211 */ /* 0x000fe400000f0eff */
[C---:B------:R-:W-:Y:S02]  /*19e0*/  LEA R21, R22.reuse, R9, 0x1 ;  /* 0x0000000916157211 */ /* 0x040fe400078e08ff */
[----:B------:R-:W-:Y:S02]  /*19f0*/  LEA R192, P2, R29, R58, 0x1 ;  /* 0x0000003a1dc07211 */ /* 0x000fe400078408ff */
[-C--:B------:R-:W-:Y:S01]  /*1a00*/  LEA.HI.X.SX32 R197, R27, R8.reuse, 0x1, P1 ;  /* 0x000000081bc57211 */ /* 0x080fe200008f0eff */
[----:B------:R-:W-:Y:S01]  /*1a10*/  IMAD R27, R22, 0x2, R21 ;  /* 0x00000002161b7824 */ /* 0x000fe200078e0215 */
[----:B------:R-:W-:-:S02]  /*1a20*/  LEA.HI.X.SX32 R193, R29, R8, 0x1, P2 ;  /* 0x000000081dc17211 */ /* 0x000fc400010f0eff */
[-C--:B------:R-:W-:Y:S01]  /*1a30*/  LEA R188, P0, R31, R58.reuse, 0x1 ;  /* 0x0000003a1fbc7211 */ /* 0x080fe200078008ff */
[C---:B------:R-:W-:Y:S01]  /*1a40*/  IMAD R29, R22.reuse, 0x2, R27 ;  /* 0x00000002161d7824 */ /* 0x040fe200078e021b */
[----:B------:R-:W-:Y:S02]  /*1a50*/  LEA R186, P1, R33, R58, 0x1 ;  /* 0x0000003a21ba7211 */ /* 0x000fe400078208ff */
[----:B------:R-:W-:Y:S01]  /*1a60*/  LEA.HI.X.SX32 R189, R31, R8, 0x1, P0 ;  /* 0x000000081fbd7211 */ /* 0x000fe200000f0eff */
[----:B------:R-:W-:Y:S01]  /*1a70*/  IMAD R31, R22, 0x2, R29 ;  /* 0x00000002161f7824 */ /* 0x000fe200078e021d */
[-C--:B------:R-:W-:Y:S02]  /*1a80*/  LEA R178, P0, R3, R58.reuse, 0x1 ;  /* 0x0000003a03b27211 */ /* 0x080fe400078008ff */
[----:B------:R-:W-:Y:S02]  /*1a90*/  LEA R180, P2, R35, R58, 0x1 ;  /* 0x0000003a23b47211 */ /* 0x000fe400078408ff */
[----:B------:R-:W-:-:S02]  /*1aa0*/  LEA.HI.X.SX32 R187, R33, R8, 0x1, P1 ;  /* 0x0000000821bb7211 */ /* 0x000fc400008f0eff */
[----:B------:R-:W-:Y:S02]  /*1ab0*/  LEA.HI.X.SX32 R179, R3, R8, 0x1, P0 ;  /* 0x0000000803b37211 */ /* 0x000fe400000f0eff */
[----:B------:R-:W-:Y:S02]  /*1ac0*/  LEA R176, P1, R5, R58, 0x1 ;  /* 0x0000003a05b07211 */ /* 0x000fe400078208ff */
[C---:B------:R-:W-:Y:S02]  /*1ad0*/  LEA R3, R22.reuse, R31, 0x1 ;  /* 0x0000001f16037211 */ /* 0x040fe400078e08ff */
[----:B------:R-:W-:Y:S02]  /*1ae0*/  LEA.HI.X.SX32 R181, R35, R8, 0x1, P2 ;  /* 0x0000000823b57211 */ /* 0x000fe400010f0eff */
        /* <DEDUP_REMOVED lines=9> */
[----:B------:R-:W-:Y:S02]  /*1b80*/  LEA R162, P2, R7, R58, 0x1 ;  /* 0x0000003a07a27211 */ /* 0x000fe400078408ff */
[----:B------:R-:W-:Y:S02]  /*1b90*/  LEA.HI.X.SX32 R173, R39, R8, 0x1, P0 ;  /* 0x0000000827ad7211 */ /* 0x000fe400000f0eff */
[----:B------:R-:W-:-:S02]  /*1ba0*/  LEA R170, P1, R41, R58, 0x1 ;  /* 0x0000003a29aa7211 */ /* 0x000fc400078208ff */
[----:B------:R-:W-:Y:S02]  /*1bb0*/  LEA R166, P0, R45, R58, 0x1 ;  /* 0x0000003a2da67211 */ /* 0x000fe400078008ff */
[-C--:B------:R-:W-:Y:S02]  /*1bc0*/  LEA.HI.X.SX32 R163, R7, R8.reuse, 0x1, P2 ;  /* 0x0000000807a37211 */ /* 0x080fe400010f0eff */
[C---:B------:R-:W-:Y:S02]  /*1bd0*/  LEA R7, R22.reuse, R35, 0x1 ;  /* 0x0000002316077211 */ /* 0x040fe400078e08ff */
[-C--:B------:R-:W-:Y:S02]  /*1be0*/  LEA.HI.X.SX32 R171, R41, R8.reuse, 0x1, P1 ;  /* 0x0000000829ab7211 */ /* 0x080fe400008f0eff */
[----:B------:R-:W-:Y:S01]  /*1bf0*/  LEA.HI.X.SX32 R167, R45, R8, 0x1, P0 ;  /* 0x000000082da77211 */ /* 0x000fe200000f0eff */
[----:B------:R-:W-:Y:S01]  /*1c00*/  IMAD R37, R22, 0x2, R7 ;  /* 0x0000000216257824 */ /* 0x000fe200078e0207 */
[----:B------:R-:W-:-:S02]  /*1c10*/  LEA R164, P1, R47, R58, 0x1 ;  /* 0x0000003a2fa47211 */ /* 0x000fc400078208ff */
[----:B------:R-:W-:Y:S02]  /*1c20*/  LEA R160, P0, R9, R58, 0x1 ;  /* 0x0000003a09a07211 */ /* 0x000fe400078008ff */
[-C--:B------:R-:W-:Y:S02]  /*1c30*/  LEA.HI.X.SX32 R165, R47, R8.reuse, 0x1, P1 ;  /* 0x000000082fa57211 */ /* 0x080fe400008f0eff */
[----:B------:R-:W-:Y:S01]  /*1c40*/  LEA.HI.X.SX32 R161, R9, R8, 0x1, P0 ;  /* 0x0000000809a17211 */ /* 0x000fe200000f0eff */
[----:B------:R-:W-:Y:S01]  /*1c50*/  IMAD R9, R22, 0x2, R37 ;  /* 0x0000000216097824 */ /* 0x000fe200078e0225 */
[-C--:B------:R-:W-:Y:S02]  /*1c60*/  LEA R158, P1, R21, R58.reuse, 0x1 ;  /* 0x0000003a159e7211 */ /* 0x080fe400078208ff */
[----:B------:R-:W-:Y:S02]  /*1c70*/  LEA R156, P2, R27, R58, 0x1 ;  /* 0x0000003a1b9c7211 */ /* 0x000fe400078408ff */
[----:B------:R-:W-:-:S02]  /*1c80*/  LEA.HI.X.SX32 R159, R21, R8, 0x1, P1 ;  /* 0x00000008159f7211 */ /* 0x000fc400008f0eff */
[----:B------:R-:W-:Y:S02]  /*1c90*/  LEA.HI.X.SX32 R157, R27, R8, 0x1, P2 ;  /* 0x000000081b9d7211 */ /* 0x000fe400010f0eff */
[-C--:B------:R-:W-:Y:S02]  /*1ca0*/  LEA R26, P2, R3, R58.reuse, 0x1 ;  /* 0x0000003a031a7211 */ /* 0x080fe400078408ff */
        /* <DEDUP_REMOVED lines=8> */
[-C--:B------:R-:W-:Y:S02]  /*1d30*/  LEA.HI.X.SX32 R29, R5, R8.reuse, 0x1, P0 ;  /* 0x00000008051d7211 */ /* 0x080fe400000f0eff */
[C---:B------:R-:W-:Y:S02]  /*1d40*/  LEA R5, R22.reuse, R45, 0x1 ;  /* 0x0000002d16057211 */ /* 0x040fe400078e08ff */
[----:B------:R-:W-:Y:S02]  /*1d50*/  LEA.HI.X.SX32 R153, R31, R8, 0x1, P1 ;  /* 0x000000081f997211 */ /* 0x000fe400008f0eff */
[-C--:B------:R-:W-:Y:S01]  /*1d60*/  LEA R30, P1, R33, R58.reuse, 0x1 ;  /* 0x0000003a211e7211 */ /* 0x080fe200078208ff */
[----:B------:R-:W-:Y:S01]  /*1d70*/  IMAD R49, R22, 0x2, R5 ;  /* 0x0000000216317824 */ /* 0x000fe200078e0205 */
[----:B------:R-:W-:-:S02]  /*1d80*/  LEA R32, P2, R35, R58, 0x1 ;  /* 0x0000003a23207211 */ /* 0x000fc400078408ff */
[----:B------:R-:W-:Y:S02]  /*1d90*/  LEA R34, P0, R7, R58, 0x1 ;  /* 0x0000003a07227211 */ /* 0x000fe400078008ff */
[-C--:B------:R-:W-:Y:S02]  /*1da0*/  LEA.HI.X.SX32 R31, R33, R8.reuse, 0x1, P1 ;  /* 0x00000008211f7211 */ /* 0x080fe400008f0eff */
[-C--:B------:R-:W-:Y:S02]  /*1db0*/  LEA.HI.X.SX32 R33, R35, R8.reuse, 0x1, P2 ;  /* 0x0000000823217211 */ /* 0x080fe400010f0eff */
[----:B------:R-:W-:Y:S01]  /*1dc0*/  LEA.HI.X.SX32 R35, R7, R8, 0x1, P0 ;  /* 0x0000000807237211 */ /* 0x000fe200000f0eff */
[----:B------:R-:W-:Y:S01]  /*1dd0*/  IMAD R7, R22, 0x2, R49 ;  /* 0x0000000216077824 */ /* 0x000fe200078e0231 */
[-C--:B------:R-:W-:Y:S02]  /*1de0*/  LEA R36, P1, R37, R58.reuse, 0x1 ;  /* 0x0000003a25247211 */ /* 0x080fe400078208ff */
[----:B------:R-:W-:-:S02]  /*1df0*/  LEA R38, P2, R9, R58, 0x1 ;  /* 0x0000003a09267211 */ /* 0x000fc400078408ff */
[-C--:B------:R-:W-:Y:S02]  /*1e00*/  LEA.HI.X.SX32 R37, R37, R8.reuse, 0x1, P1 ;  /* 0x0000000825257211 */ /* 0x080fe400008f0eff */
[----:B------:R-:W-:Y:S02]  /*1e10*/  LEA.HI.X.SX32 R39, R9, R8, 0x1, P2 ;  /* 0x0000000809277211 */ /* 0x000fe400010f0eff */
[C---:B------:R-:W-:Y:S02]  /*1e20*/  LEA R42, P1, R3.reuse, R58, 0x1 ;  /* 0x0000003a032a7211 */ /* 0x040fe400078208ff */
[C---:B------:R-:W-:Y:S02]  /*1e30*/  LEA R9, R22.reuse, R7, 0x1 ;  /* 0x0000000716097211 */ /* 0x040fe400078e08ff */
[----:B------:R-:W-:Y:S02]  /*1e40*/  LEA.HI.X.SX32 R43, R3, R8, 0x1, P1 ;  /* 0x00000008032b7211 */ /* 0x000fe400008f0eff */
[-C--:B------:R-:W-:Y:S01]  /*1e50*/  LEA R48, P1, R49, R58.reuse, 0x1 ;  /* 0x0000003a31307211 */ /* 0x080fe200078208ff */
[----:B------:R-:W-:Y:S01]  /*1e60*/  IMAD R3, R22, 0x2, R9 ;  /* 0x0000000216037824 */ /* 0x000fe200078e0209 */
[----:B------:R-:W-:-:S02]  /*1e70*/  LEA R40, P0, R21, R58, 0x1 ;  /* 0x0000003a15287211 */ /* 0x000fc400078008ff */
[----:B------:R-:W-:Y:S02]  /*1e80*/  LEA.HI.X.SX32 R49, R49, R8, 0x1, P1 ;  /* 0x0000000831317211 */ /* 0x000fe400008f0eff */
[----:B------:R-:W-:Y:S02]  /*1e90*/  LEA R54, P1, R3, R58, 0x1 ;  /* 0x0000003a03367211 */ /* 0x000fe400078208ff */
[-C--:B------:R-:W-:Y:S01]  /*1ea0*/  LEA.HI.X.SX32 R41, R21, R8.reuse, 0x1, P0 ;  /* 0x0000000815297211 */ /* 0x080fe200000f0eff */
[----:B------:R-:W-:Y:S01]  /*1eb0*/  IMAD R21, R22, 0x2, R3 ;  /* 0x0000000216157824 */ /* 0x000fe200078e0203 */
[----:B------:R-:W-:Y:S01]  /*1ec0*/  LEA.HI.X.SX32 R55, R3, R8, 0x1, P1 ;  /* 0x0000000803377211 */ /* 0x000fe200008f0eff */
[----:B------:R-:W-:Y:S01]  /*1ed0*/  IMAD.MOV.U32 R3, RZ, RZ, c[0x0][0x1a4] ;  /* 0x00006900ff037624 */ /* 0x000fe200078e00ff */
[-C--:B------:R-:W-:Y:S02]  /*1ee0*/  LEA R44, P2, R45, R58.reuse, 0x1 ;  /* 0x0000003a2d2c7211 */ /* 0x080fe400078408ff */
[----:B------:R-:W-:Y:S01]  /*1ef0*/  LEA R46, P0, R5, R58, 0x1 ;  /* 0x0000003a052e7211 */ /* 0x000fe200078008ff */
[----:B------:R-:W-:Y:S01]  /*1f00*/  IMAD R143, R3, 0x42, RZ ;  /* 0x00000042038f7824 */ /* 0x000fe200078e02ff */
[----:B------:R-:W-:Y:S01]  /*1f10*/  LEA.HI.X.SX32 R45, R45, R8, 0x1, P2 ;  /* 0x000000082d2d7211 */ /* 0x000fe200010f0eff */
[----:B------:R-:W-:Y:S01]  /*1f20*/  IMAD R138, R3, 0x46, RZ ;  /* 0x00000046038a7824 */ /* 0x000fe200078e02ff */
[----:B------:R-:W-:Y:S01]  /*1f30*/  LEA R50, P2, R7, R58, 0x1 ;  /* 0x0000003a07327211 */ /* 0x000fe200078408ff */
[----:B------:R-:W-:Y:S01]  /*1f40*/  IMAD R130, R3, 0x21, RZ ;  /* 0x0000002103827824 */ /* 0x000fe200078e02ff */
[-C--:B0-----:R-:W-:Y:S01]  /*1f50*/  IADD3 R10, P4, R143, R24.reuse, RZ ;  /* 0x000000188f0a7210 */ /* 0x081fe20007f9e0ff */
[C---:B------:R-:W-:Y:S01]  /*1f60*/  IMAD R126, R3.reuse, 0x22, RZ ;  /* 0x00000022037e7824 */ /* 0x040fe200078e02ff */
[----:B------:R-:W-:Y:S01]  /*1f70*/  IADD3 R250, P1, R138, R24, RZ ;  /* 0x000000188afa7210 */ /* 0x000fe20007f3e0ff */
[C---:B------:R-:W-:Y:S01]  /*1f80*/  IMAD R128, R3.reuse, 0x11, RZ ;  /* 0x0000001103807824 */ /* 0x040fe200078e02ff */
[-C--:B------:R-:W-:Y:S01]  /*1f90*/  LEA.HI.X.SX32 R11, R130, R25.reuse, 0x1, P4 ;  /* 0x00000019820b7211 */ /* 0x080fe200020f0eff */
[----:B------:R-:W-:Y:S01]  /*1fa0*/  IMAD R141, R3, 0x44, RZ ;  /* 0x00000044038d7824 */ /* 0x000fe200078e02ff */
[----:B------:R-:W-:Y:S01]  /*1fb0*/  LEA.HI.X.SX32 R51, R7, R8, 0x1, P2 ;  /* 0x0000000807337211 */ /* 0x000fe200010f0eff */
[----:B------:R-:W-:Y:S01]  /*1fc0*/  STL [R1+0x158], R250 ;  /* 0x000158fa01007387 */ /* 0x000fe20000100800 */
[----:B------:R-:W-:Y:S01]  /*1fd0*/  LEA R56, P2, R21, R58, 0x1 ;  /* 0x0000003a15387211 */ /* 0x000fe200078408ff */
[----:B------:R-:W-:Y:S01]  /*1fe0*/  IMAD R132, R3, 0x4a, RZ ;  /* 0x0000004a03847824 */ /* 0x000fe200078e02ff */
[----:B------:R-:W-:Y:S01]  /*1ff0*/  IADD3 R12, P6, R141, R24, RZ ;  /* 0x000000188d0c7210 */ /* 0x000fe20007fde0ff */
[----:B------:R0:W-:Y:S01]  /*2000*/  STL.64 [R1+0x168], R10 ;  /* 0x0001680a01007387 */ /* 0x0001e20000100a00 */
[----:B------:R-:W-:Y:S01]  /*2010*/  LEA.HI.X.SX32 R57, R21, R8, 0x1, P2 ;  /* 0x0000000815397211 */ /* 0x000fe200010f0eff */
[C---:B------:R-:W-:Y:S01]  /*2020*/  IMAD R129, R3.reuse, 0x4c, RZ ;  /* 0x0000004c03817824 */ /* 0x040fe200078e02ff */
[----:B------:R-:W-:Y:S01]  /*2030*/  IADD3 R16, P2, R126, R24, RZ ;  /* 0x000000187e107210 */ /* 0x000fe20007f5e0ff */
[----:B------:R-:W-:Y:S01]  /*2040*/  IMAD R120, R3, 0x12, RZ ;  /* 0x0000001203787824 */ /* 0x000fe200078e02ff */
[----:B------:R-:W-:Y:S01]  /*2050*/  LEA.HI.X.SX32 R47, R5, R8, 0x1, P0 ;  /* 0x00000008052f7211 */ /* 0x000fe200000f0eff */
[C---:B------:R-:W-:Y:S01]  /*2060*/  IMAD R124, R3.reuse, 0x23, RZ ;  /* 0x00000023037c7824 */ /* 0x040fe200078e02ff */
[-C--:B------:R-:W-:Y:S01]  /*2070*/  IADD3 R14, P5, R132, R24.reuse, RZ ;  /* 0x00000018840e7210 */ /* 0x080fe20007fbe0ff */
[C---:B------:R-:W-:Y:S01]  /*2080*/  IMAD R121, R3.reuse, 0x9, RZ ;  /* 0x0000000903797824 */ /* 0x040fe200078e02ff */
[C---:B------:R-:W-:Y:S01]  /*2090*/  SHF.L.U32 R238, R3.reuse, 0x3, RZ ;  /* 0x0000000303ee7819 */ /* 0x040fe200000006ff */
[C---:B------:R-:W-:Y:S01]  /*20a0*/  IMAD R118, R3.reuse, 0x24, RZ ;  /* 0x0000002403767824 */ /* 0x040fe200078e02ff */
[----:B------:R-:W-:Y:S01]  /*20b0*/  MOV R7, RZ ;  /* 0x000000ff00077202 */ /* 0x000fe20000000f00 */
[----:B0-----:R-:W2:Y:S01]  /*20c0*/  LDL.LU R11, [R1+0x290] ;  /* 0x00029000010b7983 */ /* 0x001ea20000300800 */
[----:B------:R-:W-:Y:S01]  /*20d0*/  LEA.HI.X.SX32 R17, R128, R25, 0x1, P2 ;  /* 0x0000001980117211 */ /* 0x000fe200010f0eff */
[C---:B------:R-:W-:Y:S01]  /*20e0*/  IMAD R136, R3.reuse, 0x48, RZ ;  /* 0x0000004803887824 */ /* 0x040fe200078e02ff */
[----:B------:R-:W-:Y:S01]  /*20f0*/  LEA R5, R22, R21, 0x1 ;  /* 0x0000001516057211 */ /* 0x000fe200078e08ff */
[----:B------:R-:W-:Y:S01]  /*2100*/  IMAD R123, R3, 0x4e, RZ ;  /* 0x0000004e037b7824 */ /* 0x000fe200078e02ff */
[----:B------:R-:W-:Y:S01]  /*2110*/  IADD3 R10, P4, R129, R24, RZ ;  /* 0x00000018810a7210 */ /* 0x000fe20007f9e0ff */
[----:B------:R0:W-:Y:S01]  /*2120*/  STL.64 [R1+0x1e8], R16 ;  /* 0x0001e81001007387 */ /* 0x0001e20000100a00 */
[-C--:B------:R-:W-:Y:S01]  /*2130*/  LEA.HI.X.SX32 R13, R126, R25.reuse, 0x1, P6 ;  /* 0x000000197e0d7211 */ /* 0x080fe200030f0eff */
[C---:B------:R-:W-:Y:S01]  /*2140*/  IMAD R122, R3.reuse, 0x50, RZ ;  /* 0x00000050037a7824 */ /* 0x040fe200078e02ff */
[----:B------:R-:W-:Y:S01]  /*2150*/  MOV R128, R250 ;  /* 0x000000fa00807202 */ /* 0x000fe20000000f00 */
[----:B------:R-:W-:Y:S01]  /*2160*/  IMAD R115, R3, 0x25, RZ ;  /* 0x0000002503737824 */ /* 0x000fe200078e02ff */
[----:B------:R-:W-:Y:S01]  /*2170*/  LEA R52, P0, R9, R58, 0x1 ;  /* 0x0000003a09347211 */ /* 0x000fe200078008ff */
[----:B------:R-:W-:Y:S01]  /*2180*/  IMAD R117, R3, 0x52, RZ ;  /* 0x0000005203757824 */ /* 0x000fe200078e02ff */
[----:B------:R-:W-:Y:S01]  /*2190*/  IADD3 R250, P2, R120, R24, RZ ;  /* 0x0000001878fa7210 */ /* 0x000fe20007f5e0ff */
[----:B------:R-:W-:Y:S01]  /*21a0*/  IMAD.MOV.U32 R129, RZ, RZ, R251 ;  /* 0x000000ffff817224 */ /* 0x000fe200078e00fb */
[----:B------:R-:W-:Y:S01]  /*21b0*/  LEA R58, P3, R5, R58, 0x1 ;  /* 0x0000003a053a7211 */ /* 0x000fe200078608ff */
[C---:B------:R-:W-:Y:S01]  /*21c0*/  IMAD R116, R3.reuse, 0x54, RZ ;  /* 0x0000005403747824 */ /* 0x040fe200078e02ff */
[----:B0-----:R0:W5:Y:S01]  /*21d0*/  LDL.LU.64 R16, [R1+0x288] ;  /* 0x0002880001107983 */ /* 0x0011620000300a00 */
[-C--:B------:R-:W-:Y:S01]  /*21e0*/  LEA.HI.X.SX32 R129, R124, R25.reuse, 0x1, P1 ;  /* 0x000000197c817211 */ /* 0x080fe200008f0eff */
[----:B------:R-:W-:Y:S01]  /*21f0*/  IMAD R106, R3, 0x26, RZ ;  /* 0x00000026036a7824 */ /* 0x000fe200078e02ff */
[-C--:B------:R-:W-:Y:S01]  /*2200*/  LEA.HI.X.SX32 R251, R121, R25.reuse, 0x1, P2 ;  /* 0x0000001979fb7211 */ /* 0x080fe200010f0eff */
[----:B------:R-:W-:Y:S01]  /*2210*/  STL [R1+0x148], R14 ;  /* 0x0001480e01007387 */ /* 0x000fe20000100800 */
[----:B------:R-:W-:Y:S01]  /*2220*/  LEA.HI.X.SX32 R59, R5, R8, 0x1, P3 ;  /* 0x00000008053b7211 */ /* 0x000fe200018f0eff */
[----:B------:R-:W-:Y:S01]  /*2230*/  IMAD R114, R3, 0x13, RZ ;  /* 0x0000001303727824 */ /* 0x000fe200078e02ff */
[-C--:B------:R-:W-:Y:S01]  /*2240*/  IADD3 R246, P3, R136, R24.reuse, RZ ;  /* 0x0000001888f67210 */ /* 0x080fe20007f7e0ff */
[----:B------:R-:W-:Y:S01]  /*2250*/  STL [R1+0x140], R10 ;  /* 0x0001400a01007387 */ /* 0x000fe20000100800 */
[----:B------:R-:W-:Y:S01]  /*2260*/  IADD3 R128, P1, R123, R24, RZ ;  /* 0x000000187b807210 */ /* 0x000fe20007f3e0ff */
[C---:B------:R-:W-:Y:S01]  /*2270*/  IMAD R99, R3.reuse, 0xa, RZ ;  /* 0x0000000a03637824 */ /* 0x040fe200078e02ff */
[----:B------:R-:W-:Y:S01]  /*2280*/  LOP3.LUT R5, R0, 0x40, RZ, 0x3c, !PT ;  /* 0x0000004000057812 */ /* 0x000fe200078e3cff */
[----:B------:R1:W-:Y:S01]  /*2290*/  STL.64 [R1+0x160], R12 ;  /* 0x0001600c01007387 */ /* 0x0003e20000100a00 */
[----:B------:R-:W-:Y:S01]  /*22a0*/  LEA.HI.X.SX32 R247, R118, R25, 0x1, P3 ;  /* 0x0000001976f77211 */ /* 0x000fe200018f0eff */
[----:B------:R-:W-:Y:S01]  /*22b0*/  IMAD R102, R3, 0x5, RZ ;  /* 0x0000000503667824 */ /* 0x000fe200078e02ff */
[----:B------:R-:W-:Y:S01]  /*22c0*/  LEA.HI.X.SX32 R53, R9, R8, 0x1, P0 ;  /* 0x0000000809357211 */ /* 0x000fe200000f0eff */
[----:B------:R-:W-:Y:S01]  /*22d0*/  STL [R1+0x15c], R129 ;  /* 0x00015c8101007387 */ /* 0x000fe20000100800 */
[----:B------:R-:W-:Y:S01]  /*22e0*/  MOV R123, R15 ;  /* 0x0000000f007b7202 */ /* 0x000fe20000000f00 */
[C---:B------:R-:W-:Y:S01]  /*22f0*/  IMAD R104, R3.reuse, 0x27, RZ ;  /* 0x0000002703687824 */ /* 0x040fe200078e02ff */
[----:B------:R-:W-:Y:S01]  /*2300*/  LOP3.LUT P0, RZ, R242, 0x3, RZ, 0xc0, !PT ;  /* 0x00000003f2ff7812 */ /* 0x000fe2000780c0ff */
[----:B------:R-:W-:-:S02]  /*2310*/  IMAD R94, R3, 0x28, RZ ;  /* 0x00000028035e7824 */ /* 0x000fc400078e02ff */
[C---:B------:R-:W-:Y:S01]  /*2320*/  IMAD R98, R3.reuse, 0x14, RZ ;  /* 0x0000001403627824 */ /* 0x040fe200078e02ff */
[----:B-1----:R-:W-:Y:S01]  /*2330*/  IADD3 R12, P6, R118, R24, RZ ;  /* 0x00000018760c7210 */ /* 0x002fe20007fde0ff */
[----:B------:R1:W-:Y:S01]  /*2340*/  STL.64 [R1+0x228], R250 ;  /* 0x000228fa01007387 */ /* 0x0003e20000100a00 */
[C---:B------:R-:W-:Y:S02]  /*2350*/  IMAD R72, R3.reuse, 0x2a, RZ ;  /* 0x0000002a03487824 */ /* 0x040fe400078e02ff */
[-C--:B------:R-:W-:Y:S01]  /*2360*/  LEA.HI.X.SX32 R13, R120, R25.reuse, 0x1, P6 ;  /* 0x00000019780d7211 */ /* 0x080fe200030f0eff */
[----:B------:R-:W-:Y:S01]  /*2370*/  IMAD R119, R3, 0x15, RZ ;  /* 0x0000001503777824 */ /* 0x000fe200078e02ff */
[----:B------:R-:W-:Y:S01]  /*2380*/  LEA.HI.X.SX32 R123, R115, R25, 0x1, P5 ;  /* 0x00000019737b7211 */ /* 0x000fe200028f0eff */
[C---:B------:R-:W-:Y:S02]  /*2390*/  IMAD R67, R3.reuse, 0x16, RZ ;  /* 0x0000001603437824 */ /* 0x040fe400078e02ff */
[----:B------:R-:W-:-:S02]  /*23a0*/  IMAD R107, R3, 0x29, RZ ;  /* 0x00000029036b7824 */ /* 0x000fc400078e02ff */
[C---:B------:R-:W-:Y:S01]  /*23b0*/  IMAD R101, R3.reuse, 0x56, RZ ;  /* 0x0000005603657824 */ /* 0x040fe200078e02ff */
[-C--:B-1----:R-:W-:Y:S01]  /*23c0*/  IADD3 R250, P2, R122, R24.reuse, RZ ;  /* 0x000000187afa7210 */ /* 0x082fe20007f5e0ff */
[----:B------:R-:W-:Y:S02]  /*23d0*/  IMAD.MOV.U32 R122, RZ, RZ, R14 ;  /* 0x000000ffff7a7224 */ /* 0x000fe400078e000e */
[----:B------:R0:W5:Y:S01]  /*23e0*/  LDL.LU.64 R14, [R1+0x280] ;  /* 0x00028000010e7983 */ /* 0x0001620000300a00 */
[----:B------:R-:W-:Y:S01]  /*23f0*/  IADD3 R122, P5, R116, R24, RZ ;  /* 0x00000018747a7210 */ /* 0x000fe20007fbe0ff */
[C---:B------:R-:W-:Y:S02]  /*2400*/  IMAD R65, R3.reuse, 0x2c, RZ ;  /* 0x0000002c03417824 */ /* 0x040fe400078e02ff */
[----:B------:R1:W-:Y:S01]  /*2410*/  STL.64 [R1+0x1e0], R12 ;  /* 0x0001e00c01007387 */ /* 0x0003e20000100a00 */
[----:B------:R-:W-:Y:S02]  /*2420*/  IMAD.MOV.U32 R116, RZ, RZ, R10 ;  /* 0x000000ffff747224 */ /* 0x000fe400078e000a */
[----:B------:R-:W-:-:S02]  /*2430*/  IMAD R133, R3, 0xb, RZ ;  /* 0x0000000b03857824 */ /* 0x000fc400078e02ff */
[C---:B------:R-:W-:Y:S02]  /*2440*/  IMAD R127, R3.reuse, 0x2b, RZ ;  /* 0x0000002b037f7824 */ /* 0x040fe400078e02ff */
[C---:B------:R-:W-:Y:S02]  /*2450*/  IMAD R103, R3.reuse, 0x5a, RZ ;  /* 0x0000005a03677824 */ /* 0x040fe400078e02ff */
[C---:B------:R-:W-:Y:S02]  /*2460*/  IMAD R100, R3.reuse, 0x58, RZ ;  /* 0x0000005803647824 */ /* 0x040fe400078e02ff */
[C---:B------:R-:W-:Y:S01]  /*2470*/  IMAD R4, R3.reuse, 0x2e, RZ ;  /* 0x0000002e03047824 */ /* 0x040fe200078e02ff */
[----:B-1----:R-:W3:Y:S01]  /*2480*/  LDL.LU.64 R12, [R1+0x278] ;  /* 0x00027800010c7983 */ /* 0x002ee20000300a00 */
[C---:B------:R-:W-:Y:S02]  /*2490*/  IMAD R137, R3.reuse, 0x2d, RZ ;  /* 0x0000002d03897824 */ /* 0x040fe400078e02ff */
[C---:B------:R-:W-:Y:S01]  /*24a0*/  IMAD R139, R3.reuse, 0x17, RZ ;  /* 0x00000017038b7824 */ /* 0x040fe200078e02ff */
[----:B------:R1:W-:Y:S01]  /*24b0*/  STL.64 [R1+0x150], R246 ;  /* 0x000150f601007387 */ /* 0x0003e20000100a00 */
[----:B------:R-:W-:-:S02]  /*24c0*/  IMAD R125, R3, 0x5e, RZ ;  /* 0x0000005e037d7824 */ /* 0x000fc400078e02ff */
[C---:B------:R-:W-:Y:S01]  /*24d0*/  IMAD R105, R3.reuse, 0x5c, RZ ;  /* 0x0000005c03697824 */ /* 0x040fe200078e02ff */
[----:B------:R4:W-:Y:S01]  /*24e0*/  STL [R1+0x14c], R123 ;  /* 0x00014c7b01007387 */ /* 0x0009e20000100800 */
[C---:B------:R-:W-:Y:S02]  /*24f0*/  IMAD R5, R3.reuse, 0x6, RZ ;  /* 0x0000000603057824 */ /* 0x040fe400078e02ff */
[C---:B------:R-:W-:Y:S02]  /*2500*/  IMAD R142, R3.reuse, 0x2f, RZ ;  /* 0x0000002f038e7824 */ /* 0x040fe400078e02ff */
[C---:B------:R-:W-:Y:S02]  /*2510*/  IMAD R145, R3.reuse, 0x3, RZ ;  /* 0x0000000303917824 */ /* 0x040fe400078e02ff */
[----:B------:R-:W-:Y:S01]  /*2520*/  IMAD R6, R3, 0xc, RZ ;  /* 0x0000000c03067824 */ /* 0x000fe200078e02ff */
[-C--:B-1----:R-:W-:Y:S01]  /*2530*/  IADD3 R246, P3, R117, R24.reuse, RZ ;  /* 0x0000001875f67210 */ /* 0x082fe20007f7e0ff */
[C---:B------:R-:W-:Y:S01]  /*2540*/  IMAD R62, R3.reuse, 0x18, RZ ;  /* 0x00000018033e7824 */ /* 0x040fe200078e02ff */
[----:B------:R-:W-:Y:S01]  /*2550*/  IADD3 R120, P6, R106, R24, RZ ;  /* 0x000000186a787210 */ /* 0x000fe20007fde0ff */
[----:B------:R-:W-:-:S02]  /*2560*/  IMAD R131, R3, 0x60, RZ ;  /* 0x0000006003837824 */ /* 0x000fc400078e02ff */
[C---:B------:R-:W-:Y:S01]  /*2570*/  IMAD R63, R3.reuse, 0x30, RZ ;  /* 0x00000030033f7824 */ /* 0x040fe200078e02ff */
[-C--:B------:R-:W-:Y:S01]  /*2580*/  LEA.HI.X.SX32 R121, R114, R25.reuse, 0x1, P6 ;  /* 0x0000001972797211 */ /* 0x080fe200030f0eff */
[C---:B------:R-:W-:Y:S01]  /*2590*/  IMAD R134, R3.reuse, 0x62, RZ ;  /* 0x0000006203867824 */ /* 0x040fe200078e02ff */
[-C--:B------:R-:W-:Y:S01]  /*25a0*/  LEA.HI.X.SX32 R129, R104, R25.reuse, 0x1, P1 ;  /* 0x0000001968817211 */ /* 0x080fe200008f0eff */
[C---:B------:R-:W-:Y:S01]  /*25b0*/  IMAD R150, R3.reuse, 0x31, RZ ;  /* 0x0000003103967824 */ /* 0x040fe200078e02ff */
[----:B------:R-:W-:Y:S01]  /*25c0*/  IADD3 R114, P1, R94, R24, RZ ;  /* 0x000000185e727210 */ /* 0x000fe20007f3e0ff */
[C---:B------:R-:W-:Y:S02]  /*25d0*/  IMAD R64, R3.reuse, 0x32, RZ ;  /* 0x0000003203407824 */ /* 0x040fe400078e02ff */
[C---:B------:R-:W-:Y:S01]  /*25e0*/  IMAD R135, R3.reuse, 0x64, RZ ;  /* 0x0000006403877824 */ /* 0x040fe200078e02ff */
[-C--:B------:R-:W-:Y:S01]  /*25f0*/  LEA.HI.X.SX32 R115, R98, R25.reuse, 0x1, P1 ;  /* 0x0000001962737211 */ /* 0x080fe200008f0eff */
[C---:B------:R-:W-:Y:S01]  /*2600*/  IMAD R151, R3.reuse, 0x19, RZ ;  /* 0x0000001903977824 */ /* 0x040fe200078e02ff */
[-C--:B------:R-:W-:Y:S01]  /*2610*/  LEA.HI.X.SX32 R251, R94, R25.reuse, 0x1, P2 ;  /* 0x000000195efb7211 */ /* 0x080fe200010f0eff */
[----:B------:R-:W-:Y:S01]  /*2620*/  IMAD R66, R3, 0x1a, RZ ;  /* 0x0000001a03427824 */ /* 0x000fe200078e02ff */
[----:B------:R-:W-:Y:S01]  /*2630*/  LEA.HI.X.SX32 R247, R107, R25, 0x1, P3 ;  /* 0x000000196bf77211 */ /* 0x000fe200018f0eff */
[----:B------:R-:W-:-:S02]  /*2640*/  IMAD R68, R3, 0x34, RZ ;  /* 0x0000003403447824 */ /* 0x000fc400078e02ff */
[C---:B------:R-:W-:Y:S02]  /*2650*/  IMAD R146, R3.reuse, 0x66, RZ ;  /* 0x0000006603927824 */ /* 0x040fe400078e02ff */
[C---:B------:R-:W-:Y:S02]  /*2660*/  IMAD R148, R3.reuse, 0x6a, RZ ;  /* 0x0000006a03947824 */ /* 0x040fe400078e02ff */
[C---:B------:R-:W-:Y:S02]  /*2670*/  IMAD R195, R3.reuse, 0xd, RZ ;  /* 0x0000000d03c37824 */ /* 0x040fe400078e02ff */
[C---:B------:R-:W-:Y:S02]  /*2680*/  IMAD R147, R3.reuse, 0x68, RZ ;  /* 0x0000006803937824 */ /* 0x040fe400078e02ff */
[C---:B------:R-:W-:Y:S02]  /*2690*/  IMAD R191, R3.reuse, 0x33, RZ ;  /* 0x0000003303bf7824 */ /* 0x040fe400078e02ff */
        /* <DEDUP_REMOVED lines=25> */
[C---:B------:R-:W-:Y:S02]  /*2830*/  IMAD.SHL.U32 R95, R3.reuse, 0x2, RZ ;  /* 0x00000002035f7824 */ /* 0x040fe400078e00ff */
[C---:B------:R-:W-:Y:S02]  /*2840*/  IMAD R226, R3.reuse, 0x3d, RZ ;  /* 0x0000003d03e27824 */ /* 0x040fe400078e02ff */
[C---:B------:R-:W-:Y:S02]  /*2850*/  IMAD R227, R3.reuse, 0x1f, RZ ;  /* 0x0000001f03e37824 */ /* 0x040fe400078e02ff */
[C---:B------:R-:W-:Y:S02]  /*2860*/  IMAD.SHL.U32 R239, R3.reuse, 0x4, RZ ;  /* 0x0000000403ef7824 */ /* 0x040fe400078e00ff */
[C---:B------:R-:W-:Y:S02]  /*2870*/  IMAD R230, R3.reuse, 0x7e, RZ ;  /* 0x0000007e03e67824 */ /* 0x040fe400078e02ff */
[----:B------:R-:W-:-:S02]  /*2880*/  IMAD.SHL.U32 R235, R3, 0x10, RZ ;  /* 0x0000001003eb7824 */ /* 0x000fc400078e00ff */
[C---:B------:R-:W-:Y:S02]  /*2890*/  IMAD.SHL.U32 R234, R3.reuse, 0x20, RZ ;  /* 0x0000002003ea7824 */ /* 0x040fe400078e00ff */
[----:B------:R-:W-:Y:S02]  /*28a0*/  IMAD R231, R3, 0x3f, RZ ;  /* 0x0000003f03e77824 */ /* 0x000fe400078e02ff */
[----:B------:R-:W-:Y:S01]  /*28b0*/  IMAD.SHL.U32 R21, R60, 0x2, RZ ;  /* 0x000000023c157824 */ /* 0x000fe200078e00ff */
[----:B----4-:R-:W-:Y:S01]  /*28c0*/  LEA.HI.X.SX32 R123, R72, R25, 0x1, P5 ;  /* 0x00000019487b7211 */ /* 0x010fe200028f0eff */
[----:B------:R-:W-:Y:S02]  /*28d0*/  IMAD.MOV.U32 R22, RZ, RZ, RZ ;  /* 0x000000ffff167224 */ /* 0x000fe400078e00ff */
[----:B------:R-:W-:Y:S02]  /*28e0*/  IMAD.MOV.U32 R60, RZ, RZ, -0x800000 ;  /* 0xff800000ff3c7424 */ /* 0x000fe400078e00ff */
[----:B------:R-:W-:-:S02]  /*28f0*/  IMAD.MOV.U32 R8, RZ, RZ, 0x3f800000 ;  /* 0x3f800000ff087424 */ /* 0x000fc400078e00ff */
[----:B------:R-:W-:Y:S02]  /*2900*/  IMAD.MOV.U32 R9, RZ, RZ, 0x3f800000 ;  /* 0x3f800000ff097424 */ /* 0x000fe400078e00ff */
[----:B--2---:R-:W-:Y:S02]  /*2910*/  IMAD.MOV.U32 R117, RZ, RZ, R11 ;  /* 0x000000ffff757224 */ /* 0x004fe400078e000b */
[----:B------:R-:W2:Y:S04]  /*2920*/  LDL.LU.64 R10, [R1+0x270] ;  /* 0x00027000010a7983 */ /* 0x000ea80000300a00 */
[----:B------:R1:W-:Y:S01]  /*2930*/  STL.64 [R1+0x1d8], R120 ;  /* 0x0001d87801007387 */ /* 0x0003e20000100a00 */
[----:B------:R-:W-:Y:S02]  /*2940*/  LEA.HI.X.SX32 R117, R106, R25, 0x1, P4 ;  /* 0x000000196a757211 */ /* 0x000fe400020f0eff */
[----:B-1----:R-:W-:-:S04]  /*2950*/  IADD3 R120, P6, R99, R24, RZ ;  /* 0x0000001863787210 */ /* 0x002fc80007fde0ff */
[----:B------:R-:W-:Y:S01]  /*2960*/  LEA.HI.X.SX32 R121, R102, R25, 0x1, P6 ;  /* 0x0000001966797211 */ /* 0x000fe200030f0eff */
[----:B------:R1:W-:Y:S01]  /*2970*/  STL [R1+0x144], R117 ;  /* 0x0001447501007387 */ /* 0x0003e20000100800 */
[----:B------:R-:W-:-:S03]  /*2980*/  IADD3 R116, P4, R98, R24, RZ ;  /* 0x0000001862747210 */ /* 0x000fc60007f9e0ff */
[----:B------:R-:W-:Y:S04]  /*2990*/  STL.64 [R1+0x248], R120 ;  /* 0x0002487801007387 */ /* 0x000fe80000100a00 */
[----:B------:R4:W-:Y:S01]  /*29a0*/  STL.64 [R1+0x138], R128 ;  /* 0x0001388001007387 */ /* 0x0009e20000100a00 */
[----:B-1----:R-:W-:Y:S02]  /*29b0*/  LEA.HI.X.SX32 R117, R99, R25, 0x1, P4 ;  /* 0x0000001963757211 */ /* 0x002fe400020f0eff */
[-C--:B------:R-:W-:Y:S02]  /*29c0*/  IADD3 R102, P5, R65, R24.reuse, RZ ;  /* 0x0000001841667210 */ /* 0x080fe40007fbe0ff */
[-C--:B----4-:R-:W-:Y:S02]  /*29d0*/  IADD3 R128, P1, R72, R24.reuse, RZ ;  /* 0x0000001848807210 */ /* 0x090fe40007f3e0ff */
[----:B------:R-:W-:-:S02]  /*29e0*/  IADD3 R120, P6, R101, R24, RZ ;  /* 0x0000001865787210 */ /* 0x000fc40007fde0ff */
[-C--:B------:R-:W-:Y:S02]  /*29f0*/  LEA.HI.X.SX32 R129, R119, R25.reuse, 0x1, P1 ;  /* 0x0000001977817211 */ /* 0x080fe400008f0eff */
[-C--:B------:R-:W-:Y:S01]  /*2a00*/  IADD3 R98, P1, R67, R24.reuse, RZ ;  /* 0x0000001843627210 */ /* 0x080fe20007f3e0ff */
[----:B------:R-:W-:Y:S01]  /*2a10*/  STL.64 [R1+0x220], R116 ;  /* 0x0002207401007387 */ /* 0x000fe20000100a00 */
[-C--:B------:R-:W-:Y:S02]  /*2a20*/  LEA.HI.X.SX32 R121, R127, R25.reuse, 0x1, P6 ;  /* 0x000000197f797211 */ /* 0x080fe400030f0eff */
[----:B------:R-:W-:Y:S01]  /*2a30*/  LEA.HI.X.SX32 R99, R133, R25, 0x1, P1 ;  /* 0x0000001985637211 */ /* 0x000fe200008f0eff */
[----:B------:R1:W-:Y:S04]  /*2a40*/  STL.64 [R1+0x1d0], R114 ;  /* 0x0001d07201007387 */ /* 0x0003e80000100a00 */
[----:B------:R-:W-:Y:S04]  /*2a50*/  STL.64 [R1+0x130], R250 ;  /* 0x000130fa01007387 */ /* 0x000fe80000100a00 */
[----:B------:R-:W-:Y:S01]  /*2a60*/  STL.64 [R1+0x128], R246 ;  /* 0x000128f601007387 */ /* 0x000fe20000100a00 */
[----:B-1----:R-:W-:-:S03]  /*2a70*/  IADD3 R114, P2, R103, R24, RZ ;  /* 0x0000001867727210 */ /* 0x002fc60007f5e0ff */
[----:B------:R-:W-:Y:S01]  /*2a80*/  STL.64 [R1+0x1c8], R128 ;  /* 0x0001c88001007387 */ /* 0x000fe20000100a00 */
[----:B------:R-:W-:-:S03]  /*2a90*/  LEA.HI.X.SX32 R103, R67, R25, 0x1, P5 ;  /* 0x0000001943677211 */ /* 0x000fc600028f0eff */
[----:B------:R-:W-:Y:S01]  /*2aa0*/  STL.64 [R1+0x120], R122 ;  /* 0x0001207a01007387 */ /* 0x000fe20000100a00 */
[----:B------:R-:W-:-:S03]  /*2ab0*/  IADD3 R100, P4, R100, R24, RZ ;  /* 0x0000001864647210 */ /* 0x000fc60007f9e0ff */
[----:B------:R-:W-:Y:S04]  /*2ac0*/  STL.64 [R1+0x218], R98 ;  /* 0x0002186201007387 */ /* 0x000fe80000100a00 */
[----:B------:R-:W-:Y:S01]  /*2ad0*/  STL.64 [R1+0x118], R120 ;  /* 0x0001187801007387 */ /* 0x000fe20000100a00 */
[----:B------:R-:W-:-:S03]  /*2ae0*/  LEA.HI.X.SX32 R101, R65, R25, 0x1, P4 ;  /* 0x0000001941657211 */ /* 0x000fc600020f0eff */
[----:B------:R1:W-:Y:S01]  /*2af0*/  STL.64 [R1+0x1c0], R102 ;  /* 0x0001c06601007387 */ /* 0x0003e20000100a00 */
[----:B------:R-:W-:Y:S02]  /*2b00*/  LEA.HI.X.SX32 R115, R137, R25, 0x1, P2 ;  /* 0x0000001989737211 */ /* 0x000fe400010f0eff */
[-C--:B------:R-:W-:Y:S01]  /*2b10*/  IADD3 R104, P6, R125, R24.reuse, RZ ;  /* 0x000000187d687210 */ /* 0x080fe20007fde0ff */
[----:B------:R-:W-:Y:S01]  /*2b20*/  STL.64 [R1+0x110], R100 ;  /* 0x0001106401007387 */ /* 0x000fe20000100a00 */
[----:B-1----:R-:W-:-:S04]  /*2b30*/  IADD3 R102, P5, R4, R24, RZ ;  /* 0x0000001804667210 */ /* 0x002fc80007fbe0ff */
[----:B------:R-:W-:Y:S01]  /*2b40*/  LEA.HI.X.SX32 R103, R139, R25, 0x1, P5 ;  /* 0x000000198b677211 */ /* 0x000fe200028f0eff */
[----:B------:R-:W-:Y:S01]  /*2b50*/  STL.64 [R1+0x108], R114 ;  /* 0x0001087201007387 */ /* 0x000fe20000100a00 */
[----:B------:R-:W-:-:S03]  /*2b60*/  IADD3 R116, P3, R105, R24, RZ ;  /* 0x0000001869747210 */ /* 0x000fc60007f7e0ff */
[----:B------:R1:W-:Y:S01]  /*2b70*/  STL.64 [R1+0x1b8], R102 ;  /* 0x0001b86601007387 */ /* 0x0003e20000100a00 */
[-C--:B------:R-:W-:Y:S02]  /*2b80*/  LEA.HI.X.SX32 R105, R142, R25.reuse, 0x1, P6 ;  /* 0x000000198e697211 */ /* 0x080fe400030f0eff */
[-C--:B------:R-:W-:Y:S02]  /*2b90*/  LEA.HI.X.SX32 R117, R4, R25.reuse, 0x1, P3 ;  /* 0x0000001904757211 */ /* 0x080fe400018f0eff */
[-C--:B------:R-:W-:Y:S02]  /*2ba0*/  IADD3 R106, P3, R6, R24.reuse, RZ ;  /* 0x00000018066a7210 */ /* 0x080fe40007f7e0ff */
[-C--:B-1----:R-:W-:Y:S01]  /*2bb0*/  IADD3 R102, P5, R5, R24.reuse, RZ ;  /* 0x0000001805667210 */ /* 0x082fe20007fbe0ff */
[----:B------:R1:W-:Y:S03]  /*2bc0*/  STL.64 [R1+0xf8], R104 ;  /* 0x0000f86801007387 */ /* 0x0003e60000100a00 */
[----:B------:R-:W-:Y:S01]  /*2bd0*/  LEA.HI.X.SX32 R103, R145, R25, 0x1, P5 ;  /* 0x0000001991677211 */ /* 0x000fe200028f0eff */
[----:B------:R-:W-:Y:S01]  /*2be0*/  STL.64 [R1+0x100], R116 ;  /* 0x0001007401007387 */ /* 0x000fe20000100a00 */
[----:B------:R-:W-:-:S03]  /*2bf0*/  IADD3 R98, P1, R131, R24, RZ ;  /* 0x0000001883627210 */ /* 0x000fc60007f3e0ff */
[----:B------:R4:W-:Y:S01]  /*2c00*/  STL.64 [R1+0x258], R102 ;  /* 0x0002586601007387 */ /* 0x0009e20000100a00 */
[-C--:B------:R-:W-:Y:S02]  /*2c10*/  IADD3 R100, P4, R134, R24.reuse, RZ ;  /* 0x0000001886647210 */ /* 0x080fe40007f9e0ff */
[-C--:B-1----:R-:W-:Y:S02]  /*2c20*/  IADD3 R104, P6, R62, R24.reuse, RZ ;  /* 0x000000183e687210 */ /* 0x082fe40007fde0ff */
[-C--:B------:R-:W-:Y:S02]  /*2c30*/  LEA.HI.X.SX32 R107, R5, R25.reuse, 0x1, P3 ;  /* 0x00000019056b7211 */ /* 0x080fe400018f0eff */
[-C--:B------:R-:W-:Y:S02]  /*2c40*/  LEA.HI.X.SX32 R105, R6, R25.reuse, 0x1, P6 ;  /* 0x0000001906697211 */ /* 0x080fe400030f0eff */
[C---:B----4-:R-:W-:Y:S02]  /*2c50*/  IADD3 R102, P5, R63.reuse, R24, RZ ;  /* 0x000000183f667210 */ /* 0x050fe40007fbe0ff */
[----:B------:R-:W-:-:S02]  /*2c60*/  LEA.HI.X.SX32 R99, R63, R25, 0x1, P1 ;  /* 0x000000193f637211 */ /* 0x000fc400008f0eff */
[-C--:B------:R-:W-:Y:S01]  /*2c70*/  LEA.HI.X.SX32 R103, R62, R25.reuse, 0x1, P5 ;  /* 0x000000193e677211 */ /* 0x080fe200028f0eff */
[----:B------:R1:W-:Y:S01]  /*2c80*/  STL.64 [R1+0x240], R106 ;  /* 0x0002406a01007387 */ /* 0x0003e20000100a00 */
[----:B------:R-:W-:Y:S02]  /*2c90*/  LEA.HI.X.SX32 R101, R150, R25, 0x1, P4 ;  /* 0x0000001996657211 */ /* 0x000fe400020f0eff */
[-C--:B------:R-:W-:Y:S01]  /*2ca0*/  IADD3 R114, P2, R135, R24.reuse, RZ ;  /* 0x0000001887727210 */ /* 0x080fe20007f5e0ff */
[----:B------:R4:W-:Y:S01]  /*2cb0*/  STL.64 [R1+0x210], R104 ;  /* 0x0002106801007387 */ /* 0x0009e20000100a00 */
[----:B------:R-:W-:-:S03]  /*2cc0*/  IADD3 R4, P5, R64, R24, RZ ;  /* 0x0000001840047210 */ /* 0x000fc60007fbe0ff */
[----:B------:R0:W-:Y:S01]  /*2cd0*/  STL.64 [R1+0xf0], R98 ;  /* 0x0000f06201007387 */ /* 0x0001e20000100a00 */
[-C--:B------:R-:W-:Y:S02]  /*2ce0*/  LEA.HI.X.SX32 R5, R151, R25.reuse, 0x1, P5 ;  /* 0x0000001997057211 */ /* 0x080fe400028f0eff */
[----:B------:R-:W-:Y:S01]  /*2cf0*/  LEA.HI.X.SX32 R115, R64, R25, 0x1, P2 ;  /* 0x0000001940737211 */ /* 0x000fe200010f0eff */
[----:B------:R-:W-:Y:S01]  /*2d00*/  STL.64 [R1+0x1b0], R102 ;  /* 0x0001b06601007387 */ /* 0x000fe20000100a00 */
[----:B------:R-:W-:-:S03]  /*2d10*/  IADD3 R62, P2, R68, R24, RZ ;  /* 0x00000018443e7210 */ /* 0x000fc60007f5e0ff */
[----:B------:R3:W-:Y:S01]  /*2d20*/  STL.64 [R1+0xe8], R100 ;  /* 0x0000e86401007387 */ /* 0x0007e20000100a00 */
[-C--:B-1----:R-:W-:Y:S02]  /*2d30*/  IADD3 R106, P3, R146, R24.reuse, RZ ;  /* 0x00000018926a7210 */ /* 0x082fe40007f7e0ff */
[-C--:B----4-:R-:W-:Y:S02]  /*2d40*/  IADD3 R104, P6, R147, R24.reuse, RZ ;  /* 0x0000001893687210 */ /* 0x090fe40007fde0ff */
[-C--:B0-----:R-:W-:Y:S01]  /*2d50*/  IADD3 R98, P1, R148, R24.reuse, RZ ;  /* 0x0000001894627210 */ /* 0x081fe20007f3e0ff */
[----:B------:R0:W-:Y:S01]  /*2d60*/  STL.64 [R1+0x1a8], R4 ;  /* 0x0001a80401007387 */ /* 0x0001e20000100a00 */
[CC--:B------:R-:W-:Y:S02]  /*2d70*/  LEA.HI.X.SX32 R63, R66.reuse, R25.reuse, 0x1, P2 ;  /* 0x00000019423f7211 */ /* 0x0c0fe400010f0eff */
[----:B---3--:R-:W-:Y:S02]  /*2d80*/  IADD3 R100, P5, R66, R24, RZ ;  /* 0x0000001842647210 */ /* 0x008fe40007fbe0ff */
[----:B------:R-:W-:-:S02]  /*2d90*/  LEA.HI.X.SX32 R107, R191, R25, 0x1, P3 ;  /* 0x00000019bf6b7211 */ /* 0x000fc400018f0eff */
[-C--:B------:R-:W-:Y:S02]  /*2da0*/  LEA.HI.X.SX32 R101, R195, R25.reuse, 0x1, P5 ;  /* 0x00000019c3657211 */ /* 0x080fe400028f0eff */
[-C--:B------:R-:W-:Y:S02]  /*2db0*/  IADD3 R64, P2, R69, R24.reuse, RZ ;  /* 0x0000001845407210 */ /* 0x080fe40007f5e0ff */
[----:B0-----:R-:W-:Y:S01]  /*2dc0*/  IADD3 R4, P3, R190, R24, RZ ;  /* 0x00000018be047210 */ /* 0x001fe20007f7e0ff */
[----:B------:R-:W-:Y:S01]  /*2dd0*/  STL.64 [R1+0xe0], R114 ;  /* 0x0000e07201007387 */ /* 0x000fe20000100a00 */
[-C--:B------:R-:W-:Y:S02]  /*2de0*/  LEA.HI.X.SX32 R99, R204, R25.reuse, 0x1, P1 ;  /* 0x00000019cc637211 */ /* 0x080fe400008f0eff */
[-C--:B------:R-:W-:Y:S01]  /*2df0*/  LEA.HI.X.SX32 R105, R68, R25.reuse, 0x1, P6 ;  /* 0x0000001944697211 */ /* 0x080fe200030f0eff */
[----:B------:R-:W-:Y:S01]  /*2e00*/  STL.64 [R1+0x208], R100 ;  /* 0x0002086401007387 */ /* 0x000fe20000100a00 */
[----:B------:R-:W-:-:S02]  /*2e10*/  LEA.HI.X.SX32 R65, R205, R25, 0x1, P2 ;  /* 0x00000019cd417211 */ /* 0x000fc400010f0eff */
[----:B------:R-:W-:Y:S01]  /*2e20*/  LEA.HI.X.SX32 R5, R208, R25, 0x1, P3 ;  /* 0x00000019d0057211 */ /* 0x000fe200018f0eff */
[----:B------:R-:W-:Y:S01]  /*2e30*/  STL.64 [R1+0xd8], R106 ;  /* 0x0000d86a01007387 */ /* 0x000fe20000100a00 */
[----:B------:R-:W-:-:S03]  /*2e40*/  IADD3 R102, P4, R149, R24, RZ ;  /* 0x0000001895667210 */ /* 0x000fc60007f9e0ff */
[----:B------:R-:W-:Y:S04]  /*2e50*/  STL.64 [R1+0x1a0], R62 ;  /* 0x0001a03e01007387 */ /* 0x000fe80000100a00 */
[----:B------:R-:W-:Y:S04]  /*2e60*/  STL.64 [R1+0xc8], R98 ;  /* 0x0000c86201007387 */ /* 0x000fe80000100a00 */
[----:B------:R-:W-:Y:S04]  /*2e70*/  STL.64 [R1+0xd0], R104 ;  /* 0x0000d06801007387 */ /* 0x000fe80000100a00 */
[----:B------:R0:W-:Y:S01]  /*2e80*/  STL.64 [R1+0x198], R64 ;  /* 0x0001984001007387 */ /* 0x0001e20000100a00 */
[----:B------:R-:W-:-:S03]  /*2e90*/  LEA.HI.X.SX32 R103, R69, R25, 0x1, P4 ;  /* 0x0000001945677211 */ /* 0x000fc600020f0eff */
[----:B------:R1:W-:Y:S01]  /*2ea0*/  STL.64 [R1+0xb8], R4 ;  /* 0x0000b80401007387 */ /* 0x0003e20000100a00 */
[-C--:B0-----:R-:W-:Y:S02]  /*2eb0*/  IADD3 R64, P2, R70, R24.reuse, RZ ;  /* 0x0000001846407210 */ /* 0x081fe40007f5e0ff */
[-C--:B-1----:R-:W-:Y:S02]  /*2ec0*/  IADD3 R4, P3, R73, R24.reuse, RZ ;  /* 0x0000001849047210 */ /* 0x082fe40007f7e0ff */
[-C--:B------:R-:W-:Y:S02]  /*2ed0*/  LEA.HI.X.SX32 R65, R210, R25.reuse, 0x1, P2 ;  /* 0x00000019d2417211 */ /* 0x080fe400010f0eff */
[C---:B------:R-:W-:Y:S01]  /*2ee0*/  LEA.HI.X.SX32 R5, R71.reuse, R25, 0x1, P3 ;  /* 0x0000001947057211 */ /* 0x040fe200018f0eff */
[----:B------:R-:W-:Y:S01]  /*2ef0*/  STL.64 [R1+0xc0], R102 ;  /* 0x0000c06601007387 */ /* 0x000fe20000100a00 */
[-C--:B------:R-:W-:Y:S02]  /*2f00*/  IADD3 R66, P4, R71, R24.reuse, RZ ;  /* 0x0000001847427210 */ /* 0x080fe40007f9e0ff */
[-C--:B------:R-:W-:Y:S01]  /*2f10*/  IADD3 R62, P6, R200, R24.reuse, RZ ;  /* 0x00000018c83e7210 */ /* 0x080fe20007fde0ff */
[----:B------:R-:W-:Y:S01]  /*2f20*/  STL.64 [R1+0x238], R64 ;  /* 0x0002384001007387 */ /* 0x000fe20000100a00 */
[----:B------:R-:W-:-:S03]  /*2f30*/  IADD3 R100, P5, R194, R24, RZ ;  /* 0x00000018c2647210 */ /* 0x000fc60007fbe0ff */
[----:B------:R0:W-:Y:S01]  /*2f40*/  STL.64 [R1+0x190], R4 ;  /* 0x0001900401007387 */ /* 0x0001e20000100a00 */
[-C--:B------:R-:W-:Y:S02]  /*2f50*/  LEA.HI.X.SX32 R67, R70, R25.reuse, 0x1, P4 ;  /* 0x0000001946437211 */ /* 0x080fe400020f0eff */
[-C--:B------:R-:W-:Y:S02]  /*2f60*/  LEA.HI.X.SX32 R63, R218, R25.reuse, 0x1, P6 ;  /* 0x00000019da3f7211 */ /* 0x080fe400030f0eff */
[----:B------:R-:W-:Y:S01]  /*2f70*/  LEA.HI.X.SX32 R101, R73, R25, 0x1, P5 ;  /* 0x0000001949657211 */ /* 0x000fe200028f0eff */
[----:B------:R-:W-:Y:S01]  /*2f80*/  STL.64 [R1+0x200], R66 ;  /* 0x0002004201007387 */ /* 0x000fe20000100a00 */
[----:B0-----:R-:W-:-:S03]  /*2f90*/  IADD3 R4, P3, R74, R24, RZ ;  /* 0x000000184a047210 */ /* 0x001fc60007f7e0ff */
[----:B------:R-:W-:Y:S01]  /*2fa0*/  STL.64 [R1+0xa8], R62 ;  /* 0x0000a83e01007387 */ /* 0x000fe20000100a00 */
[----:B------:R-:W-:-:S03]  /*2fb0*/  LEA.HI.X.SX32 R5, R219, R25, 0x1, P3 ;  /* 0x00000019db057211 */ /* 0x000fc600018f0eff */
[----:B------:R-:W-:Y:S01]  /*2fc0*/  STL.64 [R1+0xb0], R100 ;  /* 0x0000b06401007387 */ /* 0x000fe20000100a00 */
[-C--:B------:R-:W-:Y:S02]  /*2fd0*/  IADD3 R64, P2, R209, R24.reuse, RZ ;  /* 0x00000018d1407210 */ /* 0x080fe40007f5e0ff */
[-C--:B------:R-:W-:Y:S01]  /*2fe0*/  IADD3 R98, P1, R201, R24.reuse, RZ ;  /* 0x00000018c9627210 */ /* 0x080fe20007f3e0ff */
[----:B------:R0:W-:Y:S01]  /*2ff0*/  STL.64 [R1+0x188], R4 ;  /* 0x0001880401007387 */ /* 0x0001e20000100a00 */
[-C--:B------:R-:W-:Y:S02]  /*3000*/  LEA.HI.X.SX32 R65, R222, R25.reuse, 0x1, P2 ;  /* 0x00000019de417211 */ /* 0x080fe400010f0eff */
[----:B------:R-:W-:Y:S02]  /*3010*/  LEA.HI.X.SX32 R99, R74, R25, 0x1, P1 ;  /* 0x000000194a637211 */ /* 0x000fe400008f0eff */
[-C--:B------:R-:W-:Y:S02]  /*3020*/  IADD3 R70, P1, R92, R24.reuse, RZ ;  /* 0x000000185c467210 */ /* 0x080fe40007f3e0ff */
[-C--:B0-----:R-:W-:Y:S01]  /*3030*/  IADD3 R4, P3, R75, R24.reuse, RZ ;  /* 0x000000184b047210 */ /* 0x081fe20007f7e0ff */
[----:B------:R0:W-:Y:S01]  /*3040*/  STL.64 [R1+0x98], R64 ;  /* 0x0000984001007387 */ /* 0x0001e20000100a00 */
[----:B------:R-:W-:-:S02]  /*3050*/  IADD3 R68, P4, R211, R24, RZ ;  /* 0x00000018d3447210 */ /* 0x000fc40007f9e0ff */
[-C--:B------:R-:W-:Y:S01]  /*3060*/  LEA.HI.X.SX32 R5, R223, R25.reuse, 0x1, P3 ;  /* 0x00000019df057211 */ /* 0x080fe200018f0eff */
[----:B------:R-:W-:Y:S01]  /*3070*/  STL.64 [R1+0xa0], R98 ;  /* 0x0000a06201007387 */ /* 0x000fe20000100a00 */
[-C--:B------:R-:W-:Y:S02]  /*3080*/  IADD3 R66, P5, R214, R24.reuse, RZ ;  /* 0x00000018d6427210 */ /* 0x080fe40007fbe0ff */
[-C--:B------:R-:W-:Y:S01]  /*3090*/  IADD3 R62, P6, R215, R24.reuse, RZ ;  /* 0x00000018d73e7210 */ /* 0x080fe20007fde0ff */
[----:B------:R1:W-:Y:S01]  /*30a0*/  STL.64 [R1+0x1f8], R4 ;  /* 0x0001f80401007387 */ /* 0x0003e20000100a00 */
[-C--:B------:R-:W-:Y:S02]  /*30b0*/  LEA.HI.X.SX32 R71, R75, R25.reuse, 0x1, P1 ;  /* 0x000000194b477211 */ /* 0x080fe400008f0eff */
[----:B0-----:R-:W-:Y:S02]  /*30c0*/  IADD3 R64, P2, R93, R24, RZ ;  /* 0x000000185d407210 */ /* 0x001fe40007f5e0ff */
[----:B------:R-:W-:-:S02]  /*30d0*/  LEA.HI.X.SX32 R69, R92, R25, 0x1, P4 ;  /* 0x000000195c457211 */ /* 0x000fc400020f0eff */
[-C--:B------:R-:W-:Y:S02]  /*30e0*/  LEA.HI.X.SX32 R67, R226, R25.reuse, 0x1, P5 ;  /* 0x00000019e2437211 */ /* 0x080fe400028f0eff */
[-C--:B------:R-:W-:Y:S02]  /*30f0*/  LEA.HI.X.SX32 R65, R227, R25.reuse, 0x1, P2 ;  /* 0x00000019e3417211 */ /* 0x080fe400010f0eff */
[-C--:B-1----:R-:W-:Y:S01]  /*3100*/  IADD3 R4, P3, R95, R24.reuse, RZ ;  /* 0x000000185f047210 */ /* 0x082fe20007f7e0ff */
[----:B------:R0:W-:Y:S01]  /*3110*/  STL.64 [R1+0x180], R70 ;  /* 0x0001804601007387 */ /* 0x0001e20000100a00 */
[-C--:B------:R-:W-:Y:S02]  /*3120*/  LEA.HI.X.SX32 R63, R93, R25.reuse, 0x1, P6 ;  /* 0x000000195d3f7211 */ /* 0x080fe400030f0eff */
[C---:B------:R-:W-:Y:S01]  /*3130*/  LEA.HI.X.SX32 R5, R3.reuse, R25, 0x1, P3 ;  /* 0x0000001903057211 */ /* 0x040fe200018f0eff */
[----:B------:R1:W-:Y:S04]  /*3140*/  STL.64 [R1+0x90], R68 ;  /* 0x0000904401007387 */ /* 0x0003e80000100a00 */
[----:B------:R3:W-:Y:S01]  /*3150*/  STL.64 [R1+0x88], R66 ;  /* 0x0000884201007387 */ /* 0x0007e20000100a00 */
[----:B0-----:R-:W-:-:S03]  /*3160*/  LEA R70, P1, R3, R24, 0x2 ;  /* 0x0000001803467211 */ /* 0x001fc600078210ff */
[----:B------:R0:W-:Y:S01]  /*3170*/  STL.64 [R1+0x178], R64 ;  /* 0x0001784001007387 */ /* 0x0001e20000100a00 */
[----:B-1----:R-:W-:-:S03]  /*3180*/  LEA R68, P4, R3, R24, 0x3 ;  /* 0x0000001803447211 */ /* 0x002fc600078818ff */
[----:B------:R1:W-:Y:S01]  /*3190*/  STL.64 [R1+0x80], R62 ;  /* 0x0000803e01007387 */ /* 0x0003e20000100a00 */
[-C--:B------:R-:W-:Y:S02]  /*31a0*/  LEA.HI.X.SX32 R71, R95, R25.reuse, 0x1, P1 ;  /* 0x000000195f477211 */ /* 0x080fe400008f0eff */
[-C--:B---3--:R-:W-:Y:S01]  /*31b0*/  LEA R66, P5, R3, R24.reuse, 0x4 ;  /* 0x0000001803427211 */ /* 0x088fe200078a20ff */
[----:B------:R3:W-:Y:S01]  /*31c0*/  STL.64 [R1+0x268], R4 ;  /* 0x0002680401007387 */ /* 0x0007e20000100a00 */
[-C--:B------:R-:W-:Y:S02]  /*31d0*/  LEA.HI.X.SX32 R69, R239, R25.reuse, 0x1, P4 ;  /* 0x00000019ef457211 */ /* 0x080fe400020f0eff */
[CC--:B0-----:R-:W-:Y:S02]  /*31e0*/  LEA R64, P2, R3.reuse, R24.reuse, 0x5 ;  /* 0x0000001803407211 */ /* 0x0c1fe400078428ff */
[----:B------:R-:W-:Y:S02]  /*31f0*/  LEA.HI.X.SX32 R67, R238, R25, 0x1, P5 ;  /* 0x00000019ee437211 */ /* 0x000fe400028f0eff */
[----:B-1----:R-:W-:-:S02]  /*3200*/  LEA R62, P6, R3, R24, 0x6 ;  /* 0x00000018033e7211 */ /* 0x002fc400078c30ff */
[-C--:B------:R-:W-:Y:S02]  /*3210*/  LEA.HI.X.SX32 R65, R235, R25.reuse, 0x1, P2 ;  /* 0x00000019eb417211 */ /* 0x080fe400010f0eff */
[----:B---3--:R-:W-:Y:S01]  /*3220*/  IADD3 R4, P3, R230, R24, RZ ;  /* 0x00000018e6047210 */ /* 0x008fe20007f7e0ff */
[----:B------:R-:W-:Y:S01]  /*3230*/  STL.64 [R1+0x260], R70 ;  /* 0x0002604601007387 */ /* 0x000fe20000100a00 */
[-C--:B------:R-:W-:Y:S02]  /*3240*/  LEA.HI.X.SX32 R63, R234, R25.reuse, 0x1, P6 ;  /* 0x00000019ea3f7211 */ /* 0x080fe400030f0eff */
[----:B------:R-:W-:Y:S01]  /*3250*/  LEA.HI.X.SX32 R5, R231, R25, 0x1, P3 ;  /* 0x00000019e7057211 */ /* 0x000fe200018f0eff */
[----:B------:R-:W-:Y:S04]  /*3260*/  STL.64 [R1+0x250], R68 ;  /* 0x0002504401007387 */ /* 0x000fe80000100a00 */
[----:B------:R-:W-:Y:S01]  /*3270*/  STL.64 [R1+0x230], R66 ;  /* 0x0002304201007387 */ /* 0x000fe20000100a00 */
[----:B------:R-:W-:-:S03]  /*3280*/  LOP3.LUT R3, R21, 0x20, RZ, 0x3c, !PT ;  /* 0x0000002015037812 */ /* 0x000fc600078e3cff */
[----:B------:R-:W-:Y:S01]  /*3290*/  STL.64 [R1+0x1f0], R64 ;  /* 0x0001f04001007387 */ /* 0x000fe20000100a00 */
[----:B------:R-:W-:-:S03]  /*32a0*/  LOP3.LUT R3, R21, 0x50, RZ, 0x3c, !PT ;  /* 0x0000005015037812 */ /* 0x000fc600078e3cff */
[----:B------:R-:W-:Y:S01]  /*32b0*/  STL.64 [R1+0x170], R62 ;  /* 0x0001703e01007387 */ /* 0x000fe20000100a00 */
[----:B--2---:R-:W-:-:S03]  /*32c0*/  LOP3.LUT R3, R11, 0x40, RZ, 0x3c, !PT ;  /* 0x000000400b037812 */ /* 0x004fc600078e3cff */
[----:B------:R0:W-:Y:S01]  /*32d0*/  STL.64 [R1+0x78], R4 ;  /* 0x0000780401007387 */ /* 0x0001e20000100a00 */
[----:B------:R-:W-:Y:S01]  /*32e0*/  LOP3.LUT R3, R23, 0x20, RZ, 0x3c, !PT ;  /* 0x0000002017037812 */ /* 0x000fe200078e3cff */
[----:B------:R-:W-:Y:S01]  /*32f0*/  CS2R R114, SRZ ;  /* 0x0000000000727805 */ /* 0x000fe2000001ff00 */
[----:B------:R-:W-:Y:S01]  /*3300*/  CS2R R116, SRZ ;  /* 0x0000000000747805 */ /* 0x000fe2000001ff00 */
[----:B------:R-:W-:Y:S01]  /*3310*/  CS2R R118, SRZ ;  /* 0x0000000000767805 */ /* 0x000fe2000001ff00 */
[----:B------:R-:W-:Y:S01]  /*3320*/  CS2R R120, SRZ ;  /* 0x0000000000787805 */ /* 0x000fe2000001ff00 */
[----:B------:R-:W-:Y:S01]  /*3330*/  CS2R R122, SRZ ;  /* 0x00000000007a7805 */ /* 0x000fe2000001ff00 */
[----:B------:R-:W-:Y:S02]  /*3340*/  LOP3.LUT R3, R12, 0x40, RZ, 0x3c, !PT ;  /* 0x000000400c037812 */ /* 0x000fe400078e3cff */
[C---:B0-----:R-:W-:Y:S02]  /*3350*/  LOP3.LUT R4, R21.reuse, 0x10, RZ, 0x3c, !PT ;  /* 0x0000001015047812 */ /* 0x041fe400078e3cff */
[----:B------:R-:W-:-:S02]  /*3360*/  LOP3.LUT R5, R21, 0x30, RZ, 0x3c, !PT ;  /* 0x0000003015057812 */ /* 0x000fc400078e3cff */
[C---:B------:R-:W-:Y:S02]  /*3370*/  LOP3.LUT R4, R21.reuse, 0x40, RZ, 0x3c, !PT ;  /* 0x0000004015047812 */ /* 0x040fe400078e3cff */
[C---:B------:R-:W-:Y:S02]  /*3380*/  LOP3.LUT R5, R21.reuse, 0x60, RZ, 0x3c, !PT ;  /* 0x0000006015057812 */ /* 0x040fe400078e3cff */
[----:B------:R-:W-:Y:S02]  /*3390*/  LOP3.LUT R4, R21, 0x70, RZ, 0x3c, !PT ;  /* 0x0000007015047812 */ /* 0x000fe400078e3cff */
[----:B------:R-:W-:Y:S02]  /*33a0*/  LOP3.LUT R5, R10, 0x20, RZ, 0x3c, !PT ;  /* 0x000000200a057812 */ /* 0x000fe400078e3cff */
[----:B------:R-:W-:Y:S02]  /*33b0*/  LOP3.LUT R4, R13, 0x40, RZ, 0x3c, !PT ;  /* 0x000000400d047812 */ /* 0x000fe400078e3cff */
[----:B------:R-:W-:-:S02]  /*33c0*/  LOP3.LUT R5, R23, 0x40, RZ, 0x3c, !PT ;  /* 0x0000004017057812 */ /* 0x000fc400078e3cff */
[----:B------:R-:W-:Y:S01]  /*33d0*/  LOP3.LUT R4, R23, 0x60, RZ, 0x3c, !PT ;  /* 0x0000006017047812 */ /* 0x000fe200078e3cff */
[----:B------:R-:W-:Y:S02]  /*33e0*/  UMOV UR4, URZ ;  /* 0x0000003f00047c82 */ /* 0x000fe40008000000 */
.L_x_1:
[----:B------:R-:W2:Y:S04]  /*33f0*/  LDL.64 R74, [R1+0x268] ;  /* 0x00026800014a7983 */ /* 0x000ea80000100a00 */
[----:B------:R-:W3:Y:S04]  /*3400*/  LDL.64 R70, [R1+0x260] ;  /* 0x0002600001467983 */ /* 0x000ee80000100a00 */
[----:B------:R-:W4:Y:S04]  /*3410*/  LDL.64 R66, [R1+0x238] ;  /* 0x0002380001427983 */ /* 0x000f280000100a00 */
[----:B------:R-:W4:Y:S04]  /*3420*/  LDL.64 R62, [R1+0x230] ;  /* 0x00023000013e7983 */ /* 0x000f280000100a00 */
[----:B------:R-:W4:Y:S04]  /*3430*/  LDL.64 R100, [R1+0x228] ;  /* 0x0002280001647983 */ /* 0x000f280000100a00 */
[----:B------:R-:W4:Y:S04]  /*3440*/  LDL.64 R144, [R1+0x210] ;  /* 0x0002100001907983 */ /* 0x000f280000100a00 */
[----:B------:R-:W4:Y:S04]  /*3450*/  LDL.64 R142, [R1+0x208] ;  /* 0x00020800018e7983 */ /* 0x000f280000100a00 */
[----:B------:R-:W4:Y:S04]  /*3460*/  LDL.64 R94, [R1+0x200] ;  /* 0x00020000015e7983 */ /* 0x000f280000100a00 */
[----:B------:R-:W4:Y:S01]  /*3470*/  LDL.64 R138, [R1+0x1f8] ;  /* 0x0001f800018a7983 */ /* 0x000f220000100a00 */
[----:B------:R-:W-:-:S03]  /*3480*/  IMAD.WIDE R4, R22, 0x2, R24 ;  /* 0x0000000216047825 */ /* 0x000fc600078e0218 */
[----:B------:R-:W4:Y:S04]  /*3490*/  LDL.64 R128, [R1+0x1f0] ;  /* 0x0001f00001807983 */ /* 0x000f280000100a00 */
[----:B------:R0:W4:Y:S04]  /*34a0*/  LDG.E.U16 R3, [R4.64] ;  /* 0x0000000604037981 */ /* 0x000128000c1e1500 */
[----:B------:R-:W4:Y:S04]  /*34b0*/  LDL.64 R126, [R1+0x1e8] ;  /* 0x0001e800017e7983 */ /* 0x000f280000100a00 */
        /* <DEDUP_REMOVED lines=25> */
[----:B------:R-:W4:Y:S01]  /*3650*/  LDL.64 R222, [R1+0x100] ;  /* 0x0001000001de7983 */ /* 0x000f220000100a00 */
[----:B--2---:R-:W-:-:S03]  /*3660*/  IMAD.WIDE R102, R22, 0x2, R74 ;  /* 0x0000000216667825 */ /* 0x004fc600078e024a */
[----:B------:R-:W2:Y:S01]  /*3670*/  LDL.64 R74, [R1+0x220] ;  /* 0x00022000014a7983 */ /* 0x000ea20000100a00 */
[----:B---3--:R-:W-:-:S03]  /*3680*/  IMAD.WIDE R98, R22, 0x2, R70 ;  /* 0x0000000216627825 */ /* 0x008fc600078e0246 */
[----:B------:R-:W3:Y:S01]  /*3690*/  LDL.64 R70, [R1+0x218] ;  /* 0x0002180001467983 */ /* 0x000ee20000100a00 */
[----:B----4-:R-:W-:-:S03]  /*36a0*/  IMAD.WIDE R66, R22, 0x2, R66 ;  /* 0x0000000216427825 */ /* 0x010fc600078e0242 */
[----:B------:R1:W4:Y:S01]  /*36b0*/  LDG.E.U16 R102, [R102.64] ;  /* 0x0000000666667981 */ /* 0x000322000c1e1500 */
[----:B------:R-:W-:-:S03]  /*36c0*/  IMAD.WIDE R62, R22, 0x2, R62 ;  /* 0x00000002163e7825 */ /* 0x000fc600078e023e */
[----:B------:R1:W4:Y:S01]  /*36d0*/  LDG.E.U16 R6, [R66.64] ;  /* 0x0000000642067981 */ /* 0x000322000c1e1500 */
[----:B0-----:R-:W-:-:S03]  /*36e0*/  IMAD.WIDE R4, R22, 0x2, R100 ;  /* 0x0000000216047825 */ /* 0x001fc600078e0264 */
[----:B------:R0:W4:Y:S04]  /*36f0*/  LDG.E.U16 R105, [R62.64] ;  /* 0x000000063e697981 */ /* 0x000128000c1e1500 */
[----:B------:R0:W4:Y:S01]  /*3700*/  LDG.E.U16 R101, [R4.64] ;  /* 0x0000000604657981 */ /* 0x000122000c1e1500 */
[----:B-1----:R-:W-:-:S03]  /*3710*/  IMAD.WIDE R66, R22, 0x2, R144 ;  /* 0x0000000216427825 */ /* 0x002fc600078e0290 */
[----:B------:R-:W4:Y:S01]  /*3720*/  LDL.64 R144, [R1+0x180] ;  /* 0x0001800001907983 */ /* 0x000f220000100a00 */
[----:B0-----:R-:W-:-:S03]  /*3730*/  IMAD.WIDE R62, R22, 0x2, R142 ;  /* 0x00000002163e7825 */ /* 0x001fc600078e028e */
[----:B------:R-:W4:Y:S01]  /*3740*/  LDL.64 R142, [R1+0x198] ;  /* 0x00019800018e7983 */ /* 0x000f220000100a00 */
[----:B------:R-:W-:-:S03]  /*3750*/  IMAD.WIDE R4, R22, 0x2, R94 ;  /* 0x0000000216047825 */ /* 0x000fc600078e025e */
[----:B------:R0:W4:Y:S01]  /*3760*/  LDG.E.U16 R98, [R98.64] ;  /* 0x0000000662627981 */ /* 0x000122000c1e1500 */
[----:B--2---:R-:W-:-:S04]  /*3770*/  IMAD.WIDE R74, R22, 0x2, R74 ;  /* 0x00000002164a7825 */ /* 0x004fc800078e024a */
[C---:B---3--:R-:W-:Y:S01]  /*3780*/  IMAD.WIDE R70, R22.reuse, 0x2, R70 ;  /* 0x0000000216467825 */ /* 0x048fe200078e0246 */
[----:B------:R1:W2:Y:S04]  /*3790*/  LDG.E.U16 R95, [R74.64] ;  /* 0x000000064a5f7981 */ /* 0x0002a8000c1e1500 */
[----:B-1----:R1:W3:Y:S04]  /*37a0*/  LDG.E.U16 R75, [R70.64] ;  /* 0x00000006464b7981 */ /* 0x0022e8000c1e1500 */
[----:B-1----:R1:W2:Y:S04]  /*37b0*/  LDG.E.U16 R71, [R66.64] ;  /* 0x0000000642477981 */ /* 0x0022a8000c1e1500 */
[----:B-1----:R1:W2:Y:S04]  /*37c0*/  LDG.E.U16 R67, [R62.64] ;  /* 0x000000063e437981 */ /* 0x0022a8000c1e1500 */
[----:B-1----:R1:W2:Y:S02]  /*37d0*/  LDG.E.U16 R63, [R4.64] ;  /* 0x00000006043f7981 */ /* 0x0022a4000c1e1500 */
[----:B-1----:R-:W-:-:S02]  /*37e0*/  IMAD.WIDE R4, R22, 0x2, R138 ;  /* 0x0000000216047825 */ /* 0x002fc400078e028a */
[----:B------:R-:W2:Y:S02]  /*37f0*/  LDL.64 R138, [R1+0x190] ;  /* 0x00019000018a7983 */ /* 0x000ea40000100a00 */
[C---:B------:R-:W-:Y:S02]  /*3800*/  IMAD.WIDE R128, R22.reuse, 0x2, R128 ;  /* 0x0000000216807825 */ /* 0x040fe400078e0280 */
[----:B------:R1:W3:Y:S02]  /*3810*/  LDG.E.U16 R5, [R4.64] ;  /* 0x0000000604057981 */ /* 0x0002e4000c1e1500 */
[C---:B------:R-:W-:Y:S02]  /*3820*/  IMAD.WIDE R126, R22.reuse, 0x2, R126 ;  /* 0x00000002167e7825 */ /* 0x040fe400078e027e */
[----:B------:R0:W3:Y:S02]  /*3830*/  LDG.E.U16 R104, [R128.64] ;  /* 0x0000000680687981 */ /* 0x0000e4000c1e1500 */
[----:B------:R-:W-:-:S02]  /*3840*/  IMAD.WIDE R124, R22, 0x2, R124 ;  /* 0x00000002167c7825 */ /* 0x000fc400078e027c */
[----:B------:R1:W3:Y:S04]  /*3850*/  LDG.E.U16 R100, [R126.64] ;  /* 0x000000067e647981 */ /* 0x0002e8000c1e1500 */
[----:B------:R4:W3:Y:S01]  /*3860*/  LDG.E.U16 R94, [R124.64] ;  /* 0x000000067c5e7981 */ /* 0x0008e2000c1e1500 */
[----:B0-----:R-:W-:-:S03]  /*3870*/  IMAD.WIDE R128, R22, 0x2, R136 ;  /* 0x0000000216807825 */ /* 0x001fc600078e0288 */
[----:B------:R-:W3:Y:S01]  /*3880*/  LDL.64 R136, [R1+0x170] ;  /* 0x0001700001887983 */ /* 0x000ee20000100a00 */
[----:B-1----:R-:W-:-:S03]  /*3890*/  IMAD.WIDE R126, R22, 0x2, R134 ;  /* 0x00000002167e7825 */ /* 0x002fc600078e0286 */
[----:B------:R-:W3:Y:S01]  /*38a0*/  LDL.64 R134, [R1+0x168] ;  /* 0x0001680001867983 */ /* 0x000ee20000100a00 */
[----:B----4-:R-:W-:-:S03]  /*38b0*/  IMAD.WIDE R124, R22, 0x2, R132 ;  /* 0x00000002167c7825 */ /* 0x010fc600078e0284 */
[----:B------:R-:W4:Y:S04]  /*38c0*/  LDL.64 R132, [R1+0x160] ;  /* 0x0001600001847983 */ /* 0x000f280000100a00 */
[----:B------:R0:W3:Y:S04]  /*38d0*/  LDG.E.U16 R66, [R128.64] ;  /* 0x0000000680427981 */ /* 0x0000e8000c1e1500 */
[----:B------:R2:W3:Y:S01]  /*38e0*/  LDG.E.U16 R4, [R124.64] ;  /* 0x000000067c047981 */ /* 0x0004e2000c1e1500 */
[----:B------:R-:W-:-:S03]  /*38f0*/  IMAD.WIDE R106, R22, 0x2, R106 ;  /* 0x00000002166a7825 */ /* 0x000fc600078e026a */
[----:B------:R1:W3:Y:S01]  /*3900*/  LDG.E.U16 R62, [R126.64] ;  /* 0x000000067e3e7981 */ /* 0x0002e2000c1e1500 */
[----:B0-----:R-:W-:-:S03]  /*3910*/  IMAD.WIDE R128, R22, 0x2, R148 ;  /* 0x0000000216807825 */ /* 0x001fc600078e0294 */
[----:B------:R-:W3:Y:S04]  /*3920*/  LDL.64 R148, [R1+0x150] ;  /* 0x0001500001947983 */ /* 0x000ee80000100a00 */
[----:B------:R0:W3:Y:S01]  /*3930*/  LDG.E.U16 R74, [R106.64] ;  /* 0x000000066a4a7981 */ /* 0x0000e2000c1e1500 */
[----:B--2---:R-:W-:-:S03]  /*3940*/  IMAD.WIDE R124, R22, 0x2, R138 ;  /* 0x00000002167c7825 */ /* 0x004fc600078e028a */
[----:B------:R-:W2:Y:S01]  /*3950*/  LDL.64 R138, [R1+0x138] ;  /* 0x00013800018a7983 */ /* 0x000ea20000100a00 */
[----:B0-----:R-:W-:-:S03]  /*3960*/  IMAD.WIDE R106, R22, 0x2, R194 ;  /* 0x00000002166a7825 */ /* 0x001fc600078e02c2 */
[----:B------:R-:W2:Y:S01]  /*3970*/  LDL.64 R194, [R1+0xe8] ;  /* 0x0000e80001c27983 */ /* 0x000ea20000100a00 */
[----:B------:R-:W-:-:S03]  /*3980*/  IMAD.WIDE R64, R22, 0x2, R64 ;  /* 0x0000000216407825 */ /* 0x000fc600078e0240 */
[----:B------:R0:W2:Y:S01]  /*3990*/  LDG.E.U16 R103, [R106.64] ;  /* 0x000000066a677981 */ /* 0x0000a2000c1e1500 */
[----:B-1----:R-:W-:-:S03]  /*39a0*/  IMAD.WIDE R126, R22, 0x2, R142 ;  /* 0x00000002167e7825 */ /* 0x002fc600078e028e */
[----:B------:R1:W2:Y:S04]  /*39b0*/  LDG.E.U16 R64, [R64.64] ;  /* 0x0000000640407981 */ /* 0x0002a8000c1e1500 */
[----:B------:R-:W2:Y:S01]  /*39c0*/  LDL.64 R142, [R1+0x140] ;  /* 0x00014000018e7983 */ /* 0x000ea20000100a00 */
[----:B0-----:R-:W-:-:S03]  /*39d0*/  IMAD.WIDE R106, R22, 0x2, R146 ;  /* 0x00000002166a7825 */ /* 0x001fc600078e0292 */
[----:B------:R-:W2:Y:S04]  /*39e0*/  LDL.64 R146, [R1+0xf0] ;  /* 0x0000f00001927983 */ /* 0x000ea80000100a00 */
[----:B-1----:R0:W2:Y:S01]  /*39f0*/  LDG.E.U16 R65, [R106.64] ;  /* 0x000000066a417981 */ /* 0x0020a2000c1e1500 */
[----:B------:R-:W-:-:S04]  /*3a00*/  IMAD.WIDE R72, R22, 0x2, R72 ;  /* 0x0000000216487825 */ /* 0x000fc800078e0248 */
[C---:B------:R-:W-:Y:S02]  /*3a10*/  IMAD.WIDE R130, R22.reuse, 0x2, R130 ;  /* 0x0000000216827825 */ /* 0x040fe400078e0282 */
[----:B------:R1:W2:Y:S02]  /*3a20*/  LDG.E.U16 R72, [R72.64] ;  /* 0x0000000648487981 */ /* 0x0002a4000c1e1500 */
[C---:B0-----:R-:W-:Y:S02]  /*3a30*/  IMAD.WIDE R106, R22.reuse, 0x2, R144 ;  /* 0x00000002166a7825 */ /* 0x041fe400078e0290 */
[----:B------:R0:W2:Y:S04]  /*3a40*/  LDG.E.U16 R70, [R130.64] ;  /* 0x0000000682467981 */ /* 0x0000a8000c1e1500 */
[----:B------:R-:W2:Y:S01]  /*3a50*/  LDL.64 R144, [R1+0xb0] ;  /* 0x0000b00001907983 */ /* 0x000ea20000100a00 */
[----:B------:R-:W-:-:S03]  /*3a60*/  IMAD.WIDE R92, R22, 0x2, R92 ;  /* 0x00000002165c7825 */ /* 0x000fc600078e025c */
[----:B-1----:R3:W2:Y:S01]  /*3a70*/  LDG.E.U16 R73, [R126.64] ;  /* 0x000000067e497981 */ /* 0x0026a2000c1e1500 */
[----:B------:R-:W-:-:S03]  /*3a80*/  IMAD.WIDE R68, R22, 0x2, R68 ;  /* 0x0000000216447825 */ /* 0x000fc600078e0244 */
[----:B------:R1:W2:Y:S01]  /*3a90*/  LDG.E.U16 R92, [R92.64] ;  /* 0x000000065c5c7981 */ /* 0x0002a2000c1e1500 */
[----:B0-----:R-:W-:-:S03]  /*3aa0*/  IMAD.WIDE R130, R22, 0x2, R190 ;  /* 0x0000000216827825 */ /* 0x001fc600078e02be */
[----:B------:R0:W2:Y:S01]  /*3ab0*/  LDG.E.U16 R68, [R68.64] ;  /* 0x0000000644447981 */ /* 0x0000a2000c1e1500 */
[----:B---3--:R-:W-:-:S03]  /*3ac0*/  IMAD.WIDE R126, R22, 0x2, R136 ;  /* 0x00000002167e7825 */ /* 0x008fc600078e0288 */
[----:B------:R4:W3:Y:S04]  /*3ad0*/  LDG.E.U16 R99, [R130.64] ;  /* 0x0000000682637981 */ /* 0x0008e8000c1e1500 */
[----:B-1----:R1:W3:Y:S04]  /*3ae0*/  LDG.E.U16 R93, [R128.64] ;  /* 0x00000006805d7981 */ /* 0x0022e8000c1e1500 */
[----:B0-----:R0:W3:Y:S01]  /*3af0*/  LDG.E.U16 R69, [R124.64] ;  /* 0x000000067c457981 */ /* 0x0010e2000c1e1500 */
[----:B----4-:R-:W-:-:S03]  /*3b00*/  IMAD.WIDE R130, R22, 0x2, R132 ;  /* 0x0000000216827825 */ /* 0x010fc600078e0284 */
[----:B------:R-:W4:Y:S01]  /*3b10*/  LDL.64 R190, [R1+0xe0] ;  /* 0x0000e00001be7983 */ /* 0x000f220000100a00 */
[----:B-1----:R-:W-:-:S03]  /*3b20*/  IMAD.WIDE R128, R22, 0x2, R134 ;  /* 0x0000000216807825 */ /* 0x002fc600078e0286 */
[----:B------:R1:W3:Y:S01]  /*3b30*/  LDG.E.U16 R134, [R126.64] ;  /* 0x000000067e867981 */ /* 0x0002e2000c1e1500 */
[----:B0-----:R-:W-:-:S03]  /*3b40*/  IMAD.WIDE R124, R22, 0x2, R150 ;  /* 0x00000002167c7825 */ /* 0x001fc600078e0296 */
[----:B------:R2:W3:Y:S04]  /*3b50*/  LDG.E.U16 R136, [R130.64] ;  /* 0x0000000682887981 */ /* 0x0004e8000c1e1500 */
[----:B------:R0:W3:Y:S01]  /*3b60*/  LDG.E.U16 R133, [R124.64] ;  /* 0x000000067c857981 */ /* 0x0000e2000c1e1500 */
[----:B-1----:R-:W-:-:S03]  /*3b70*/  IMAD.WIDE R126, R22, 0x2, R214 ;  /* 0x00000002167e7825 */ /* 0x002fc600078e02d6 */
[----:B------:R-:W3:Y:S04]  /*3b80*/  LDL.64 R150, [R1+0xa8] ;  /* 0x0000a80001967983 */ /* 0x000ee80000100a00 */
[----:B------:R1:W3:Y:S01]  /*3b90*/  LDG.E.U16 R135, [R128.64] ;  /* 0x0000000680877981 */ /* 0x0002e2000c1e1500 */
[----:B0-----:R-:W-:-:S03]  /*3ba0*/  IMAD.WIDE R124, R22, 0x2, R148 ;  /* 0x00000002167c7825 */ /* 0x001fc600078e0294 */
[----:B------:R-:W3:Y:S04]  /*3bb0*/  LDL.64 R148, [R1+0xa0] ;  /* 0x0000a00001947983 */ /* 0x000ee80000100a00 */
[----:B------:R0:W4:Y:S04]  /*3bc0*/  LDG.E.U16 R132, [R106.64] ;  /* 0x000000066a847981 */ /* 0x000128000c1e1500 */
[----:B------:R-:W4:Y:S01]  /*3bd0*/  LDL.64 R214, [R1+0xf8] ;  /* 0x0000f80001d67983 */ /* 0x000f220000100a00 */
[----:B--2---:R-:W-:-:S03]  /*3be0*/  IMAD.WIDE R130, R22, 0x2, R138 ;  /* 0x0000000216827825 */ /* 0x004fc600078e028a */
[----:B------:R2:W4:Y:S04]  /*3bf0*/  LDG.E.U16 R139, [R126.64] ;  /* 0x000000067e8b7981 */ /* 0x000528000c1e1500 */
[----:B------:R0:W4:Y:S01]  /*3c00*/  LDG.E.U16 R138, [R124.64] ;  /* 0x000000067c8a7981 */ /* 0x000122000c1e1500 */
[----:B--2---:R-:W-:-:S03]  /*3c10*/  IMAD.WIDE R126, R22, 0x2, R204 ;  /* 0x00000002167e7825 */ /* 0x004fc600078e02cc */
[----:B------:R-:W2:Y:S01]  /*3c20*/  LDL.64 R204, [R1+0x110] ;  /* 0x0001100001cc7983 */ /* 0x000ea20000100a00 */
[----:B0-----:R-:W-:-:S03]  /*3c30*/  IMAD.WIDE R124, R22, 0x2, R208 ;  /* 0x00000002167c7825 */ /* 0x001fc600078e02d0 */
[----:B------:R-:W4:Y:S01]  /*3c40*/  LDL.64 R208, [R1+0x108] ;  /* 0x0001080001d07983 */ /* 0x000f220000100a00 */
[----:B-1----:R-:W-:-:S03]  /*3c50*/  IMAD.WIDE R128, R22, 0x2, R142 ;  /* 0x0000000216807825 */ /* 0x002fc600078e028e */
[----:B------:R0:W4:Y:S01]  /*3c60*/  LDG.E.U16 R142, [R130.64] ;  /* 0x00000006828e7981 */ /* 0x000122000c1e1500 */
[----:B------:R-:W-:-:S03]  /*3c70*/  IMAD.WIDE R106, R22, 0x2, R218 ;  /* 0x00000002166a7825 */ /* 0x000fc600078e02da */
[----:B------:R1:W4:Y:S04]  /*3c80*/  LDG.E.U16 R141, [R128.64] ;  /* 0x00000006808d7981 */ /* 0x000328000c1e1500 */
[----:B------:R1:W4:Y:S04]  /*3c90*/  LDG.E.U16 R137, [R106.64] ;  /* 0x000000066a897981 */ /* 0x000328000c1e1500 */
[----:B------:R-:W4:Y:S01]  /*3ca0*/  LDL.64 R218, [R1+0xc0] ;  /* 0x0000c00001da7983 */ /* 0x000f220000100a00 */
[----:B0-----:R-:W-:-:S03]  /*3cb0*/  IMAD.WIDE R130, R22, 0x2, R144 ;  /* 0x0000000216827825 */ /* 0x001fc600078e0290 */
[----:B------:R0:W4:Y:S01]  /*3cc0*/  LDG.E.U16 R144, [R124.64] ;  /* 0x000000067c907981 */ /* 0x000122000c1e1500 */
[----:B-1----:R-:W-:-:S03]  /*3cd0*/  IMAD.WIDE R106, R22, 0x2, R210 ;  /* 0x00000002166a7825 */ /* 0x002fc600078e02d2 */
[----:B------:R-:W4:Y:S04]  /*3ce0*/  LDL.64 R210, [R1+0xb8] ;  /* 0x0000b80001d27983 */ /* 0x000f280000100a00 */
[----:B------:R1:W4:Y:S01]  /*3cf0*/  LDG.E.U16 R143, [R106.64] ;  /* 0x000000066a8f7981 */ /* 0x000322000c1e1500 */
[----:B0-----:R-:W-:-:S03]  /*3d00*/  IMAD.WIDE R124, R22, 0x2, R194 ;  /* 0x00000002167c7825 */ /* 0x001fc600078e02c2 */
[----:B------:R-:W4:Y:S01]  /*3d10*/  LDL.64 R194, [R1+0x98] ;  /* 0x0000980001c27983 */ /* 0x000f220000100a00 */
[----:B------:R-:W-:-:S03]  /*3d20*/  IMAD.WIDE R128, R22, 0x2, R146 ;  /* 0x0000000216807825 */ /* 0x000fc600078e0292 */
[----:B------:R3:W4:Y:S01]  /*3d30*/  LDG.E.U16 R147, [R130.64] ;  /* 0x0000000682937981 */ /* 0x000722000c1e1500 */
[----:B-1----:R-:W-:-:S03]  /*3d40*/  IMAD.WIDE R106, R22, 0x2, R200 ;  /* 0x00000002166a7825 */ /* 0x002fc600078e02c8 */
[----:B------:R-:W4:Y:S04]  /*3d50*/  LDL.64 R200, [R1+0x88] ;  /* 0x0000880001c87983 */ /* 0x000f280000100a00 */
[----:B------:R0:W4:Y:S04]  /*3d60*/  LDG.E.U16 R146, [R128.64] ;  /* 0x0000000680927981 */ /* 0x000128000c1e1500 */
[----:B------:R1:W4:Y:S01]  /*3d70*/  LDG.E.U16 R145, [R126.64] ;  /* 0x000000067e917981 */ /* 0x000322000c1e1500 */
[----:B---3--:R-:W-:-:S03]  /*3d80*/  IMAD.WIDE R130, R22, 0x2, R148 ;  /* 0x0000000216827825 */ /* 0x008fc600078e0294 */
[----:B------:R2:W3:Y:S04]  /*3d90*/  LDG.E.U16 R148, [R106.64] ;  /* 0x000000066a947981 */ /* 0x0004e8000c1e1500 */
[----:B------:R4:W3:Y:S01]  /*3da0*/  LDG.E.U16 R149, [R124.64] ;  /* 0x000000067c957981 */ /* 0x0008e2000c1e1500 */
[----:B--2---:R-:W-:-:S03]  /*3db0*/  IMAD.WIDE R106, R22, 0x2, R204 ;  /* 0x00000002166a7825 */ /* 0x004fc600078e02cc */
[----:B------:R-:W2:Y:S01]  /*3dc0*/  LDL.64 R204, [R1+0x80] ;  /* 0x0000800001cc7983 */ /* 0x000ea20000100a00 */
[----:B----4-:R-:W-:-:S03]  /*3dd0*/  IMAD.WIDE R124, R22, 0x2, R208 ;  /* 0x00000002167c7825 */ /* 0x010fc600078e02d0 */
[----:B------:R-:W4:Y:S01]  /*3de0*/  LDL.64 R208, [R1+0x78] ;  /* 0x0000780001d07983 */ /* 0x000f220000100a00 */
[----:B0-----:R-:W-:-:S05]  /*3df0*/  IMAD.WIDE R128, R22, 0x2, R150 ;  /* 0x0000000216807825 */ /* 0x001fca00078e0296 */
[----:B------:R0:W3:Y:S01]  /*3e00*/  LDG.E.U16 R151, [R128.64] ;  /* 0x0000000680977981 */ /* 0x0000e2000c1e1500 */
[----:B-1----:R-:W-:-:S03]  /*3e10*/  IMAD.WIDE R126, R22, 0x2, R190 ;  /* 0x00000002167e7825 */ /* 0x002fc600078e02be */
[----:B------:R1:W3:Y:S04]  /*3e20*/  LDG.E.U16 R190, [R130.64] ;  /* 0x0000000682be7981 */ /* 0x0002e8000c1e1500 */
[----:B------:R1:W3:Y:S01]  /*3e30*/  LDG.E.U16 R150, [R126.64] ;  /* 0x000000067e967981 */ /* 0x0002e2000c1e1500 */
[----:B0-----:R-:W-:-:S03]  /*3e40*/  IMAD.WIDE R128, R22, 0x2, R234 ;  /* 0x0000000216807825 */ /* 0x001fc600078e02ea */
[----:B------:R0:W3:Y:S04]  /*3e50*/  LDG.E.U16 R191, [R106.64] ;  /* 0x000000066abf7981 */ /* 0x0000e8000c1e1500 */
[----:B------:R0:W3:Y:S01]  /*3e60*/  LDG.E.U16 R128, [R128.64] ;  /* 0x0000000680807981 */ /* 0x0000e2000c1e1500 */
[----:B-1----:R-:W-:-:S04]  /*3e70*/  IMAD.WIDE R126, R22, 0x2, R238 ;  /* 0x00000002167e7825 */ /* 0x002fc800078e02ee */
[C---:B------:R-:W-:Y:S02]  /*3e80*/  IMAD.WIDE R130, R22.reuse, 0x2, R194 ;  /* 0x0000000216827825 */ /* 0x040fe400078e02c2 */
[----:B------:R1:W3:Y:S04]  /*3e90*/  LDG.E.U16 R195, [R126.64] ;  /* 0x000000067ec37981 */ /* 0x0002e8000c1e1500 */
[----:B------:R1:W3:Y:S04]  /*3ea0*/  LDG.E.U16 R130, [R130.64] ;  /* 0x0000000682827981 */ /* 0x0002e8000c1e1500 */
[----:B------:R1:W3:Y:S01]  /*3eb0*/  LDG.E.U16 R194, [R124.64] ;  /* 0x000000067cc27981 */ /* 0x0002e2000c1e1500 */
[----:B0-----:R-:W-:-:S04]  /*3ec0*/  IMAD.WIDE R106, R22, 0x2, R230 ;  /* 0x00000002166a7825 */ /* 0x001fc800078e02e6 */
[C---:B-1----:R-:W-:Y:S01]  /*3ed0*/  IMAD.WIDE R126, R22.reuse, 0x2, R200 ;  /* 0x00000002167e7825 */ /* 0x042fe200078e02c8 */
[----:B------:R0:W3:Y:S03]  /*3ee0*/  LDG.E.U16 R131, [R106.64] ;  /* 0x000000066a837981 */ /* 0x0000e6000c1e1500 */
[C---:B------:R-:W-:Y:S01]  /*3ef0*/  IMAD.WIDE R124, R22.reuse, 0x2, R226 ;  /* 0x00000002167c7825 */ /* 0x040fe200078e02e2 */
[----:B------:R2:W3:Y:S04]  /*3f00*/  LDG.E.U16 R200, [R126.64] ;  /* 0x000000067ec87981 */ /* 0x0004e8000c1e1500 */
[----:B------:R1:W3:Y:S01]  /*3f10*/  LDG.E.U16 R129, [R124.64] ;  /* 0x000000067c817981 */ /* 0x0002e2000c1e1500 */
[----:B0-----:R-:W-:-:S05]  /*3f20*/  IMAD.WIDE R106, R22, 0x2, R222 ;  /* 0x00000002166a7825 */ /* 0x001fca00078e02de */
[----:B------:R0:W3:Y:S01]  /*3f30*/  LDG.E.U16 R201, [R106.64] ;  /* 0x000000066ac97981 */ /* 0x0000e2000c1e1500 */
[----:B-1----:R-:W-:-:S04]  /*3f40*/  IMAD.WIDE R124, R22, 0x2, R218 ;  /* 0x00000002167c7825 */ /* 0x002fc800078e02da */
[----:B0-----:R-:W-:-:S06]  /*3f50*/  IMAD.WIDE R106, R22, 0x2, R214 ;  /* 0x00000002166a7825 */ /* 0x001fcc00078e02d6 */
[----:B------:R-:W3:Y:S01]  /*3f60*/  LDG.E.U16 R106, [R106.64] ;  /* 0x000000066a6a7981 */ /* 0x000ee2000c1e1500 */
[----:B--2---:R-:W-:-:S03]  /*3f70*/  IMAD.WIDE R126, R22, 0x2, R204 ;  /* 0x00000002167e7825 */ /* 0x004fc600078e02cc */
[----:B------:R0:W2:Y:S04]  /*3f80*/  LDG.E.U16 R204, [R124.64] ;  /* 0x000000067ccc7981 */ /* 0x0000a8000c1e1500 */
[----:B------:R4:W2:Y:S01]  /*3f90*/  LDG.E.U16 R205, [R126.64] ;  /* 0x000000067ecd7981 */ /* 0x0008a2000c1e1500 */
[----:B0-----:R-:W-:-:S04]  /*3fa0*/  IMAD.WIDE R124, R22, 0x2, R210 ;  /* 0x00000002167c7825 */ /* 0x001fc800078e02d2 */
[----:B----4-:R-:W-:Y:S02]  /*3fb0*/  IMAD.WIDE R126, R22, 0x2, R208 ;  /* 0x00000002167e7825 */ /* 0x010fe400078e02d0 */
[----:B------:R-:W4:Y:S04]  /*3fc0*/  LDG.E.U16 R124, [R124.64] ;  /* 0x000000067c7c7981 */ /* 0x000f28000c1e1500 */
[----:B------:R-:W4:Y:S04]  /*3fd0*/  LDG.E.U16 R126, [R126.64] ;  /* 0x000000067e7e7981 */ /* 0x000f28000c1e1500 */
[----:B------:R-:W-:Y:S01]  /*3fe0*/  BAR.SYNC.DEFER_BLOCKING 0x0 ;  /* 0x0000000000007b1d */ /* 0x000fe20000010000 */
[----:B------:R-:W-:-:S02]  /*3ff0*/  LOP3.LUT R208, R21, 0x10, RZ, 0x3c, !PT ;  /* 0x0000001015d07812 */ /* 0x000fc400078e3cff */
[----:B------:R-:W-:-:S03]  /*4000*/  LOP3.LUT R209, R21, 0x20, RZ, 0x3c, !PT ;  /* 0x0000002015d17812 */ /* 0x000fc600078e3cff */
[----:B------:R-:W-:Y:S04]  /*4010*/  STS.U16 [R21], R3 ;  /* 0x0000000315007388 */ /* 0x000fe80000000400 */
        /* <DEDUP_REMOVED lines=13> */
[----:B---3--:R-:W-:Y:S04]  /*40f0*/  STS.U16 [R208+0x3100], R149 ;  /* 0x00310095d0007388 */ /* 0x008fe80000000400 */
[----:B------:R0:W-:Y:S04]  /*4100*/  STS.U16 [R208+0x3900], R151 ;  /* 0x00390097d0007388 */ /* 0x0001e80000000400 */
[----:B------:R-:W-:Y:S04]  /*4110*/  STS.U16 [R209+0x200], R98 ;  /* 0x00020062d1007388 */ /* 0x000fe80000000400 */
[----:B------:R-:W-:Y:S01]  /*4120*/  STS.U16 [R209+0xa00], R95 ;  /* 0x000a005fd1007388 */ /* 0x000fe20000000400 */
[----:B0-----:R-:W-:-:S03]  /*4130*/  LOP3.LUT R208, R21, 0x30, RZ, 0x3c, !PT ;  /* 0x0000003015d07812 */ /* 0x001fc600078e3cff */
[----:B------:R-:W-:Y:S04]  /*4140*/  STS.U16 [R209+0x1200], R94 ;  /* 0x0012005ed1007388 */ /* 0x000fe80000000400 */
[----:B------:R-:W-:Y:S04]  /*4150*/  STS.U16 [R209+0x1a00], R93 ;  /* 0x001a005dd1007388 */ /* 0x000fe80000000400 */
[----:B------:R-:W-:Y:S04]  /*4160*/  STS.U16 [R209+0x2200], R136 ;  /* 0x00220088d1007388 */ /* 0x000fe80000000400 */
[----:B------:R-:W-:Y:S04]  /*4170*/  STS.U16 [R209+0x2a00], R145 ;  /* 0x002a0091d1007388 */ /* 0x000fe80000000400 */
[----:B------:R-:W-:Y:S04]  /*4180*/  STS.U16 [R209+0x3200], R150 ;  /* 0x00320096d1007388 */ /* 0x000fe80000000400 */
        /* <DEDUP_REMOVED lines=18> */
[----:B------:R0:W-:Y:S01]  /*42b0*/  STS.U16 [R209+0x3c00], R129 ;  /* 0x003c0081d1007388 */ /* 0x0001e20000000400 */
[----:B------:R-:W-:-:S03]  /*42c0*/  LOP3.LUT R99, R21, 0x60, RZ, 0x3c, !PT ;  /* 0x0000006015637812 */ /* 0x000fc600078e3cff */
        /* <DEDUP_REMOVED lines=8> */
[----:B------:R-:W-:-:S03]  /*4350*/  LOP3.LUT R3, R21, 0x70, RZ, 0x3c, !PT ;  /* 0x0000007015037812 */ /* 0x000fc600078e3cff */
[----:B------:R-:W-:Y:S04]  /*4360*/  STS.U16 [R99+0x600], R64 ;  /* 0x0006004063007388 */ /* 0x000fe80000000400 */
[----:B------:R-:W-:Y:S04]  /*4370*/  STS.U16 [R99+0xe00], R63 ;  /* 0x000e003f63007388 */ /* 0x000fe80000000400 */
[----:B------:R-:W-:Y:S04]  /*4380*/  STS.U16 [R99+0x1600], R62 ;  /* 0x0016003e63007388 */ /* 0x000fe80000000400 */
[----:B------:R-:W-:Y:S04]  /*4390*/  STS.U16 [R99+0x1e00], R132 ;  /* 0x001e008463007388 */ /* 0x000fe80000000400 */
[----:B------:R-:W-:Y:S04]  /*43a0*/  STS.U16 [R99+0x2600], R141 ;  /* 0x0026008d63007388 */ /* 0x000fe80000000400 */
[----:B------:R-:W-:Y:S01]  /*43b0*/  STS.U16 [R99+0x2e00], R201 ;  /* 0x002e00c963007388 */ /* 0x000fe20000000400 */
[----:B------:R-:W-:-:S03]  /*43c0*/  LOP3.LUT R98, R11, 0x40, RZ, 0x3c, !PT ;  /* 0x000000400b627812 */ /* 0x000fc600078e3cff */
[----:B0-----:R-:W0:Y:S04]  /*43d0*/  S2R R209, SR_TID.X ;  /* 0x0000000000d17919 */ /* 0x001e280000002100 */
[----:B------:R-:W3:Y:S04]  /*43e0*/  LDL.64 R190, [R1+0x50] ;  /* 0x0000500001be7983 */ /* 0x000ee80000100a00 */
[----:B-1----:R-:W3:Y:S04]  /*43f0*/  LDL.64 R194, [R1+0x58] ;  /* 0x0000580001c27983 */ /* 0x002ee80000100a00 */
[----:B--2---:R-:W-:Y:S04]  /*4400*/  STS.U16 [R99+0x3600], R204 ;  /* 0x003600cc63007388 */ /* 0x004fe80000000400 */
[----:B------:R-:W-:Y:S04]  /*4410*/  STS.U16 [R99+0x3e00], R205 ;  /* 0x003e00cd63007388 */ /* 0x000fe80000000400 */
[----:B------:R-:W-:Y:S04]  /*4420*/  STS.U16 [R3+0x700], R6 ;  /* 0x0007000603007388 */ /* 0x000fe80000000400 */
[----:B------:R-:W-:Y:S04]  /*4430*/  STS.U16 [R3+0xf00], R5 ;  /* 0x000f000503007388 */ /* 0x000fe80000000400 */
[----:B------:R-:W-:Y:S04]  /*4440*/  STS.U16 [R3+0x1700], R4 ;  /* 0x0017000403007388 */ /* 0x000fe80000000400 */
[----:B------:R-:W-:Y:S04]  /*4450*/  STS.U16 [R3+0x1f00], R133 ;  /* 0x001f008503007388 */ /* 0x000fe80000000400 */
[----:B------:R-:W-:Y:S04]  /*4460*/  STS.U16 [R3+0x2700], R142 ;  /* 0x0027008e03007388 */ /* 0x000fe80000000400 */
[----:B------:R-:W-:Y:S04]  /*4470*/  STS.U16 [R3+0x2f00], R106 ;  /* 0x002f006a03007388 */ /* 0x000fe80000000400 */
[----:B----4-:R-:W-:Y:S04]  /*4480*/  STS.U16 [R3+0x3700], R124 ;  /* 0x0037007c03007388 */ /* 0x010fe80000000400 */
[----:B------:R1:W-:Y:S04]  /*4490*/  STS.U16 [R3+0x3f00], R126 ;  /* 0x003f007e03007388 */ /* 0x0003e80000000400 */
[----:B------:R-:W-:Y:S01]  /*44a0*/  BAR.SYNC.DEFER_BLOCKING 0x0 ;  /* 0x0000000000007b1d */ /* 0x000fe20000010000 */
[----:B-1----:R-:W-:-:S05]  /*44b0*/  LOP3.LUT R3, R10, 0x20, RZ, 0x3c, !PT ;  /* 0x000000200a037812 */ /* 0x002fca00078e3cff */
[----:B------:R-:W2:Y:S01]  /*44c0*/  LDL.64 R142, [R1+0x20] ;  /* 0x00002000018e7983 */ /* 0x000ea20000100a00 */
[----:B0-----:R-:W-:-:S03]  /*44d0*/  LOP3.LUT R208, R209, 0x60, RZ, 0xc0, !PT ;  /* 0x00000060d1d07812 */ /* 0x001fc600078ec0ff */
[----:B------:R-:W4:Y:S04]  /*44e0*/  LDL.64 R204, [R1+0x68] ;  /* 0x0000680001cc7983 */ /* 0x000f280000100a00 */
[----:B------:R-:W-:Y:S04]  /*44f0*/  LDSM.16.MT88.4 R68, [R10+0x4000] ;  /* 0x004000000a44783b */ /* 0x000fe80000004200 */
[----:B------:R-:W0:Y:S04]  /*4500*/  LDSM.16.M88.4 R148, [R11+0x2000] ;  /* 0x002000000b94783b */ /* 0x000e280000000200 */
[----:B------:R-:W1:Y:S04]  /*4510*/  LDSM.16.MT88.4 R124, [R3+0x4000] ;  /* 0x00400000037c783b */ /* 0x000e680000004200 */
[----:B------:R-:W1:Y:S04]  /*4520*/  LDSM.16.M88.4 R104, [R11] ;  /* 0x000000000b68783b */ /* 0x000e680000000200 */
[----:B------:R-:W1:Y:S04]  /*4530*/  LDSM.16.MT88.4 R128, [R10+0x4400] ;  /* 0x004400000a80783b */ /* 0x000e680000004200 */
[----:B------:R-:W1:Y:S04]  /*4540*/  LDSM.16.MT88.4 R92, [R3+0x4400] ;  /* 0x00440000035c783b */ /* 0x000e680000004200 */
[----:B------:R-:W-:Y:S04]  /*4550*/  LDSM.16.MT88.4 R136, [R10+0x4800] ;  /* 0x004800000a88783b */ /* 0x000fe80000004200 */
[----:B------:R-:W1:Y:S04]  /*4560*/  LDSM.16.M88.4 R144, [R98+0x2000] ;  /* 0x002000006290783b */ /* 0x000e680000000200 */
[----:B------:R-:W1:Y:S04]  /*4570*/  LDSM.16.MT88.4 R72, [R3+0x4800] ;  /* 0x004800000348783b */ /* 0x000e680000004200 */
[----:B------:R-:W1:Y:S01]  /*4580*/  LDSM.16.M88.4 R64, [R98] ;  /* 0x000000006240783b */ /* 0x000e620000000200 */
[-C--:B0-----:R-:W-:Y:S08]  /*4590*/  HMMA.16816.F32.BF16 R100, R68, R148.reuse, RZ ;  /* 0x000000944464723c */ /* 0x081ff000000418ff */
[----:B-1----:R-:W-:Y:S08]  /*45a0*/  HMMA.16816.F32.BF16 R132, R124, R148, RZ ;  /* 0x000000947c84723c */ /* 0x002ff000000418ff */
[-C--:B------:R-:W-:Y:S08]  /*45b0*/  HMMA.16816.F32.BF16 R68, R68, R104.reuse, RZ ;  /* 0x000000684444723c */ /* 0x080ff000000418ff */
[----:B------:R-:W-:Y:S08]  /*45c0*/  HMMA.16816.F32.BF16 R124, R124, R104, RZ ;  /* 0x000000687c7c723c */ /* 0x000ff000000418ff */
[-C--:B------:R-:W-:Y:S08]  /*45d0*/  HMMA.16816.F32.BF16 R100, R128, R150.reuse, R100 ;  /* 0x000000968064723c */ /* 0x080ff00000041864 */
[----:B------:R-:W-:Y:S01]  /*45e0*/  HMMA.16816.F32.BF16 R148, R92, R150, R132 ;  /* 0x000000965c94723c */ /* 0x000fe20000041884 */
[----:B------:R-:W0:Y:S07]  /*45f0*/  LDSM.16.MT88.4 R132, [R10+0x4c00] ;  /* 0x004c00000a84783b */ /* 0x000e2e0000004200 */
[-C--:B------:R-:W-:Y:S01]  /*4600*/  HMMA.16816.F32.BF16 R68, R128, R106.reuse, R68 ;  /* 0x0000006a8044723c */ /* 0x080fe20000041844 */
[----:B------:R-:W1:Y:S07]  /*4610*/  LDSM.16.MT88.4 R128, [R3+0x4c00] ;  /* 0x004c00000380783b */ /* 0x000e6e0000004200 */
[----:B------:R-:W-:Y:S01]  /*4620*/  HMMA.16816.F32.BF16 R92, R92, R106, R124 ;  /* 0x0000006a5c5c723c */ /* 0x000fe2000004187c */
[----:B------:R-:W-:Y:S04]  /*4630*/  LDSM.16.MT88.4 R104, [R10+0x5000] ;  /* 0x005000000a68783b */ /* 0x000fe80000004200 */
[----:B------:R-:W1:Y:S03]  /*4640*/  LDSM.16.M88.4 R124, [R11+0x2080] ;  /* 0x002080000b7c783b */ /* 0x000e660000000200 */
[-C--:B------:R-:W-:Y:S08]  /*4650*/  HMMA.16816.F32.BF16 R100, R136, R144.reuse, R100 ;  /* 0x000000908864723c */ /* 0x080ff00000041864 */
[----:B------:R-:W-:Y:S08]  /*4660*/  HMMA.16816.F32.BF16 R148, R72, R144, R148 ;  /* 0x000000904894723c */ /* 0x000ff00000041894 */
[-C--:B------:R-:W-:Y:S01]  /*4670*/  HMMA.16816.F32.BF16 R136, R136, R64.reuse, R68 ;  /* 0x000000408888723c */ /* 0x080fe20000041844 */
[----:B------:R-:W1:Y:S07]  /*4680*/  LDSM.16.MT88.4 R68, [R3+0x5000] ;  /* 0x005000000344783b */ /* 0x000e6e0000004200 */
[----:B------:R-:W-:Y:S01]  /*4690*/  HMMA.16816.F32.BF16 R72, R72, R64, R92 ;  /* 0x000000404848723c */ /* 0x000fe2000004185c */
[----:B------:R-:W1:Y:S07]  /*46a0*/  LDSM.16.M88.4 R92, [R11+0x80] ;  /* 0x000080000b5c783b */ /* 0x000e6e0000000200 */
[-C--:B0-----:R-:W-:Y:S08]  /*46b0*/  HMMA.16816.F32.BF16 R100, R132, R146.reuse, R100 ;  /* 0x000000928464723c */ /* 0x081ff00000041864 */
[----:B-1----:R-:W-:Y:S01]  /*46c0*/  HMMA.16816.F32.BF16 R148, R128, R146, R148 ;  /* 0x000000928094723c */ /* 0x002fe20000041894 */
        /* <DEDUP_REMOVED lines=9> */
[----:B------:R-:W3:Y:S07]  /*4760*/  LDSM.16.MT88.4 R104, [R3+0x5800] ;  /* 0x005800000368783b */ /* 0x000eee0000004200 */
[----:B------:R-:W-:Y:S01]  /*4770*/  HMMA.16816.F32.BF16 R72, R68, R92, R72 ;  /* 0x0000005c4448723c */ /* 0x000fe20000041848 */
[----:B------:R-:W3:Y:S07]  /*4780*/  LDSM.16.M88.4 R68, [R98+0x80] ;  /* 0x000080006244783b */ /* 0x000eee0000000200 */
[-C--:B0-----:R-:W-:Y:S08]  /*4790*/  HMMA.16816.F32.BF16 R100, R144, R126.reuse, R100 ;  /* 0x0000007e9064723c */ /* 0x081ff00000041864 */
[----:B-1----:R-:W-:Y:S01]  /*47a0*/  HMMA.16816.F32.BF16 R148, R132, R126, R148 ;  /* 0x0000007e8494723c */ /* 0x002fe20000041894 */
[----:B------:R-:W0:Y:S07]  /*47b0*/  LDSM.16.MT88.4 R124, [R10+0x5c00] ;  /* 0x005c00000a7c783b */ /* 0x000e2e0000004200 */
[-C--:B------:R-:W-:Y:S01]  /*47c0*/  HMMA.16816.F32.BF16 R136, R144, R94.reuse, R136 ;  /* 0x0000005e9088723c */ /* 0x080fe20000041888 */
[----:B------:R1:W0:Y:S07]  /*47d0*/  LDSM.16.MT88.4 R144, [R3+0x5c00] ;  /* 0x005c00000390783b */ /* 0x00022e0000004200 */
[----:B------:R-:W-:Y:S08]  /*47e0*/  HMMA.16816.F32.BF16 R72, R132, R94, R72 ;  /* 0x0000005e8448723c */ /* 0x000ff00000041848 */
[-C--:B------:R-:W-:Y:S08]  /*47f0*/  HMMA.16816.F32.BF16 R100, R64, R128.reuse, R100 ;  /* 0x000000804064723c */ /* 0x080ff00000041864 */
[----:B---3--:R-:W-:Y:S08]  /*4800*/  HMMA.16816.F32.BF16 R148, R104, R128, R148 ;  /* 0x000000806894723c */ /* 0x008ff00000041894 */
[-C--:B------:R-:W-:Y:S08]  /*4810*/  HMMA.16816.F32.BF16 R136, R64, R68.reuse, R136 ;  /* 0x000000444088723c */ /* 0x080ff00000041888 */
[----:B------:R-:W-:Y:S01]  /*4820*/  HMMA.16816.F32.BF16 R72, R104, R68, R72 ;  /* 0x000000446848723c */ /* 0x000fe20000041848 */
[----:B-1----:R-:W-:Y:S01]  /*4830*/  SHF.L.U32 R3, R209, 0x1, RZ ;  /* 0x00000001d1037819 */ /* 0x002fe200000006ff */
[----:B------:R-:W3:Y:S06]  /*4840*/  LDL.64 R104, [R1] ;  /* 0x0000000001687983 */ /* 0x000eec0000100a00 */
[-C--:B0-----:R-:W-:Y:S08]  /*4850*/  HMMA.16816.F32.BF16 R100, R124, R130.reuse, R100 ;  /* 0x000000827c64723c */ /* 0x081ff00000041864 */
[----:B------:R-:W-:Y:S01]  /*4860*/  HMMA.16816.F32.BF16 R148, R144, R130, R148 ;  /* 0x000000829094723c */ /* 0x000fe20000041894 */
[----:B------:R-:W-:-:S07]  /*4870*/  LOP3.LUT R3, R3, 0x6, RZ, 0xc0, !PT ;  /* 0x0000000603037812 */ /* 0x000fce00078ec0ff */
[----:B------:R-:W-:Y:S01]  /*4880*/  HMMA.16816.F32.BF16 R136, R124, R70, R136 ;  /* 0x000000467c88723c */ /* 0x000fe20000041888 */
[----:B------:R-:W-:-:S07]  /*4890*/  LEA.HI R3, R208, R3, RZ, 0x1e ;  /* 0x00000003d0037211 */ /* 0x000fce00078ff0ff */
[----:B------:R-:W-:Y:S01]  /*48a0*/  HMMA.16816.F32.BF16 R72, R144, R70, R72 ;  /* 0x000000469048723c */ /* 0x000fe20000041848 */
[----:B------:R-:W-:Y:S01]  /*48b0*/  IADD3 R3, R3, UR4, RZ ;  /* 0x0000000403037c10 */ /* 0x000fe2000fffe0ff */
[----:B------:R-:W-:Y:S02]  /*48c0*/  FMUL R100, R100, c[0x0][0x188] ;  /* 0x0000620064647a20 */ /* 0x000fe40000400000 */
[----:B------:R-:W-:Y:S01]  /*48d0*/  FMUL R5, R102, c[0x0][0x188] ;  /* 0x0000620066057a20 */ /* 0x000fe20000400000 */
[----:B------:R-:W-:-:S03]  /*48e0*/  IADD3 R4, R3, 0x20, RZ ;  /* 0x0000002003047810 */ /* 0x000fc60007ffe0ff */
[----:B------:R-:W-:Y:S01]  /*48f0*/  FMUL R6, R148, c[0x0][0x188] ;  /* 0x0000620094067a20 */ /* 0x000fe20000400000 */
[-C--:B-----5:R-:W-:Y:S01]  /*4900*/  ISETP.GE.AND P2, PT, R14, R4.reuse, PT ;  /* 0x000000040e00720c */ /* 0x0a0fe20003f46270 */
[----:B------:R-:W-:Y:S01]  /*4910*/  FMUL R62, R150, c[0x0][0x188] ;  /* 0x00006200963e7a20 */ /* 0x000fe20000400000 */
[----:B------:R-:W-:-:S05]  /*4920*/  ISETP.GE.AND P3, PT, R15, R4, PT ;  /* 0x000000040f00720c */ /* 0x000fca0003f66270 */
[----:B------:R-:W-:Y:S01]  /*4930*/  FMUL R92, R137, c[0x0][0x188] ;  /* 0x00006200895c7a20 */ /* 0x000fe20000400000 */
[-C--:B------:R-:W-:Y:S01]  /*4940*/  ISETP.GE.AND P4, PT, R16, R4.reuse, PT ;  /* 0x000000041000720c */ /* 0x080fe20003f86270 */
[----:B------:R-:W-:Y:S01]  /*4950*/  FMUL R71, R136, c[0x0][0x188] ;  /* 0x0000620088477a20 */ /* 0x000fe20000400000 */
[----:B------:R-:W-:Y:S01]  /*4960*/  ISETP.GE.AND P5, PT, R17, R4, PT ;  /* 0x000000041100720c */ /* 0x000fe20003fa6270 */
[----:B------:R-:W-:Y:S01]  /*4970*/  FMUL R69, R138, c[0x0][0x188] ;  /* 0x000062008a457a20 */ /* 0x000fe20000400000 */
[CC--:B------:R-:W-:Y:S01]  /*4980*/  ISETP.GE.AND P6, PT, R14.reuse, R3.reuse, PT ;  /* 0x000000030e00720c */ /* 0x0c0fe20003fc6270 */
[----:B------:R-:W-:Y:S01]  /*4990*/  FMUL R70, R139, c[0x0][0x188] ;  /* 0x000062008b467a20 */ /* 0x000fe20000400000 */
[-C--:B------:R-:W-:Y:S01]  /*49a0*/  ISETP.GT.AND P1, PT, R14, R3.reuse, PT ;  /* 0x000000030e00720c */ /* 0x080fe20003f24270 */
[----:B------:R-:W-:Y:S01]  /*49b0*/  FMUL R65, R72, c[0x0][0x188] ;  /* 0x0000620048417a20 */ /* 0x000fe20000400000 */
[----:B------:R-:W-:Y:S01]  /*49c0*/  FSEL R4, R100, -INF , P2 ;  /* 0xff80000064047808 */ /* 0x000fe20001000000 */
[----:B------:R-:W-:Y:S01]  /*49d0*/  FMUL R64, R73, c[0x0][0x188] ;  /* 0x0000620049407a20 */ /* 0x000fe20000400000 */
[----:B------:R-:W-:Y:S01]  /*49e0*/  FSEL R5, R5, -INF , P3 ;  /* 0xff80000005057808 */ /* 0x000fe20001800000 */
[----:B------:R-:W-:Y:S01]  /*49f0*/  FMUL R67, R74, c[0x0][0x188] ;  /* 0x000062004a437a20 */ /* 0x000fe20000400000 */
[-C--:B------:R-:W-:Y:S01]  /*4a00*/  ISETP.GE.AND P2, PT, R15, R3.reuse, PT ;  /* 0x000000030f00720c */ /* 0x080fe20003f46270 */
[----:B------:R-:W-:Y:S01]  /*4a10*/  FMUL R66, R75, c[0x0][0x188] ;  /* 0x000062004b427a20 */ /* 0x000fe20000400000 */
[-C--:B------:R-:W-:Y:S01]  /*4a20*/  ISETP.GT.AND P3, PT, R15, R3.reuse, PT ;  /* 0x000000030f00720c */ /* 0x080fe20003f64270 */
[----:B------:R-:W-:Y:S01]  /*4a30*/  FMUL R68, R149, c[0x0][0x188] ;  /* 0x0000620095447a20 */ /* 0x000fe20000400000 */
[----:B------:R-:W-:Y:S01]  /*4a40*/  FSEL R6, R6, -INF , P4 ;  /* 0xff80000006067808 */ /* 0x000fe20002000000 */
[----:B------:R-:W-:Y:S01]  /*4a50*/  FMUL R63, R151, c[0x0][0x188] ;  /* 0x00006200973f7a20 */ /* 0x000fe20000400000 */
[----:B------:R-:W-:Y:S01]  /*4a60*/  FSEL R62, R62, -INF , P5 ;  /* 0xff8000003e3e7808 */ /* 0x000fe20002800000 */
[----:B------:R-:W0:Y:S01]  /*4a70*/  S2R R208, SR_TID.X ;  /* 0x0000000000d07919 */ /* 0x000e220000002100 */
[----:B------:R-:W-:-:S02]  /*4a80*/  ISETP.GE.AND P4, PT, R16, R3, PT ;  /* 0x000000031000720c */ /* 0x000fc40003f86270 */
[-C--:B------:R-:W-:Y:S01]  /*4a90*/  ISETP.GT.AND P5, PT, R16, R3.reuse, PT ;  /* 0x000000031000720c */ /* 0x080fe20003fa4270 */
[----:B------:R-:W2:Y:S01]  /*4aa0*/  LDL.64 R146, [R1+0x38] ;  /* 0x0000380001927983 */ /* 0x000ea20000100a00 */
[----:B------:R-:W-:Y:S02]  /*4ab0*/  FSEL R71, R71, -INF , P6 ;  /* 0xff80000047477808 */ /* 0x000fe40003000000 */
[----:B------:R-:W-:Y:S01]  /*4ac0*/  FSEL R92, R92, -INF , P1 ;  /* 0xff8000005c5c7808 */ /* 0x000fe20000800000 */
[----:B------:R-:W-:Y:S01]  /*4ad0*/  FMUL R74, R101, c[0x0][0x188] ;  /* 0x00006200654a7a20 */ /* 0x000fe20000400000 */
[-C--:B------:R-:W-:Y:S01]  /*4ae0*/  ISETP.GE.AND P6, PT, R17, R3.reuse, PT ;  /* 0x000000031100720c */ /* 0x080fe20003fc6270 */
[----:B------:R-:W-:Y:S01]  /*4af0*/  FMUL R72, R103, c[0x0][0x188] ;  /* 0x0000620067487a20 */ /* 0x000fe20000400000 */
[----:B------:R-:W-:Y:S01]  /*4b00*/  ISETP.GT.AND P1, PT, R17, R3, PT ;  /* 0x000000031100720c */ /* 0x000fe20003f24270 */
[----:B------:R-:W2:Y:S01]  /*4b10*/  LDL.64 R100, [R1+0x10] ;  /* 0x0000100001647983 */ /* 0x000ea20000100a00 */
[----:B------:R-:W-:-:S02]  /*4b20*/  IADD3 R3, R3, 0x21, RZ ;  /* 0x0000002103037810 */ /* 0x000fc40007ffe0ff */
[----:B------:R-:W-:Y:S01]  /*4b30*/  FSEL R69, R69, -INF , P2 ;  /* 0xff80000045457808 */ /* 0x000fe20001000000 */
[----:B------:R-:W2:Y:S01]  /*4b40*/  LDL.64 R150, [R1+0x48] ;  /* 0x0000480001967983 */ /* 0x000ea20000100a00 */
[----:B------:R-:W-:Y:S02]  /*4b50*/  FSEL R70, R70, -INF , P3 ;  /* 0xff80000046467808 */ /* 0x000fe40001800000 */
[----:B------:R-:W-:Y:S01]  /*4b60*/  FSEL R65, R65, -INF , P4 ;  /* 0xff80000041417808 */ /* 0x000fe20002000000 */
[----:B------:R-:W2:Y:S01]  /*4b70*/  LDL.64 R136, [R1+0x8] ;  /* 0x0000080001887983 */ /* 0x000ea20000100a00 */
[----:B------:R-:W-:Y:S02]  /*4b80*/  FSEL R64, R64, -INF , P5 ;  /* 0xff80000040407808 */ /* 0x000fe40002800000 */
[----:B------:R-:W-:Y:S01]  /*4b90*/  FSEL R67, R67, -INF , P6 ;  /* 0xff80000043437808 */ /* 0x000fe20003000000 */
[----:B------:R-:W2:Y:S01]  /*4ba0*/  LDL.64 R138, [R1+0x18] ;  /* 0x00001800018a7983 */ /* 0x000ea20000100a00 */
[----:B------:R-:W-:-:S02]  /*4bb0*/  FSEL R66, R66, -INF , P1 ;  /* 0xff80000042427808 */ /* 0x000fc40000800000 */
[-C--:B------:R-:W-:Y:S01]  /*4bc0*/  ISETP.GE.AND P2, PT, R14, R3.reuse, PT ;  /* 0x000000030e00720c */ /* 0x080fe20003f46270 */
[----:B------:R-:W2:Y:S01]  /*4bd0*/  LDL.64 R144, [R1+0x28] ;  /* 0x0000280001907983 */ /* 0x000ea20000100a00 */
[----:B------:R-:W-:Y:S02]  /*4be0*/  FMNMX R98, R71, R92, !PT ;  /* 0x0000005c47627209 */ /* 0x000fe40007800000 */
[-C--:B------:R-:W-:Y:S01]  /*4bf0*/  ISETP.GE.AND P3, PT, R15, R3.reuse, PT ;  /* 0x000000030f00720c */ /* 0x080fe20003f66270 */
[----:B------:R-:W2:Y:S01]  /*4c00*/  LDL.64 R102, [R1+0x40] ;  /* 0x0000400001667983 */ /* 0x000ea20000100a00 */
[----:B------:R-:W-:Y:S02]  /*4c10*/  FMNMX R94, R69, R70, !PT ;  /* 0x00000046455e7209 */ /* 0x000fe40007800000 */
[----:B------:R-:W-:Y:S02]  /*4c20*/  ISETP.GE.AND P4, PT, R16, R3, PT ;  /* 0x000000031000720c */ /* 0x000fe40003f86270 */
[----:B------:R-:W-:-:S02]  /*4c30*/  FMNMX R93, R65, R64, !PT ;  /* 0x00000040415d7209 */ /* 0x000fc40007800000 */
[----:B------:R-:W-:Y:S02]  /*4c40*/  ISETP.GE.AND P5, PT, R17, R3, PT ;  /* 0x000000031100720c */ /* 0x000fe40003fa6270 */
[----:B------:R-:W-:Y:S02]  /*4c50*/  FMNMX R75, R67, R66, !PT ;  /* 0x00000042434b7209 */ /* 0x000fe40007800000 */
[----:B------:R-:W-:Y:S02]  /*4c60*/  FSEL R74, R74, -INF , P2 ;  /* 0xff8000004a4a7808 */ /* 0x000fe40001000000 */
[----:B------:R-:W-:Y:S02]  /*4c70*/  FMNMX R98, R4, R98, !PT ;  /* 0x0000006204627209 */ /* 0x000fe40007800000 */
[----:B------:R-:W-:Y:S02]  /*4c80*/  FSEL R72, R72, -INF , P3 ;  /* 0xff80000048487808 */ /* 0x000fe40001800000 */
[----:B------:R-:W-:-:S02]  /*4c90*/  FMNMX R94, R5, R94, !PT ;  /* 0x0000005e055e7209 */ /* 0x000fc40007800000 */
[----:B------:R-:W-:Y:S02]  /*4ca0*/  FSEL R68, R68, -INF , P4 ;  /* 0xff80000044447808 */ /* 0x000fe40002000000 */
[----:B------:R-:W-:Y:S02]  /*4cb0*/  FMNMX R93, R6, R93, !PT ;  /* 0x0000005d065d7209 */ /* 0x000fe40007800000 */
[----:B------:R-:W-:Y:S02]  /*4cc0*/  FSEL R63, R63, -INF , P5 ;  /* 0xff8000003f3f7808 */ /* 0x000fe40002800000 */
[----:B------:R-:W-:Y:S02]  /*4cd0*/  FMNMX R75, R62, R75, !PT ;  /* 0x0000004b3e4b7209 */ /* 0x000fe40007800000 */
[----:B------:R-:W-:Y:S02]  /*4ce0*/  FMNMX R98, R74, R98, !PT ;  /* 0x000000624a627209 */ /* 0x000fe40007800000 */
[----:B------:R-:W-:-:S02]  /*4cf0*/  FMNMX R94, R72, R94, !PT ;  /* 0x0000005e485e7209 */ /* 0x000fc40007800000 */
[----:B------:R-:W-:Y:S02]  /*4d00*/  FMNMX R93, R68, R93, !PT ;  /* 0x0000005d445d7209 */ /* 0x000fe40007800000 */
[----:B------:R-:W-:Y:S01]  /*4d10*/  FMNMX R75, R63, R75, !PT ;  /* 0x0000004b3f4b7209 */ /* 0x000fe20007800000 */
[----:B------:R-:W1:Y:S04]  /*4d20*/  SHFL.BFLY PT, R99, R98, 0x2, 0x1f ;  /* 0x0c401f0062637f89 */ /* 0x000e6800000e0000 */
[----:B------:R-:W0:Y:S04]  /*4d30*/  SHFL.BFLY PT, R95, R94, 0x2, 0x1f ;  /* 0x0c401f005e5f7f89 */ /* 0x000e2800000e0000 */
[----:B------:R-:W4:Y:S04]  /*4d40*/  SHFL.BFLY PT, R3, R93, 0x2, 0x1f ;  /* 0x0c401f005d037f89 */ /* 0x000f2800000e0000 */
[----:B------:R-:W4:Y:S01]  /*4d50*/  SHFL.BFLY PT, R73, R75, 0x2, 0x1f ;  /* 0x0c401f004b497f89 */ /* 0x000f2200000e0000 */
[----:B-1----:R-:W-:-:S02]  /*4d60*/  FMNMX R99, R98, R99, !PT ;  /* 0x0000006362637209 */ /* 0x002fc40007800000 */
[----:B0-----:R-:W-:-:S03]  /*4d70*/  FMNMX R95, R94, R95, !PT ;  /* 0x0000005f5e5f7209 */ /* 0x001fc60007800000 */
[----:B------:R-:W0:Y:S01]  /*4d80*/  SHFL.BFLY PT, R98, R99, 0x1, 0x1f ;  /* 0x0c201f0063627f89 */ /* 0x000e2200000e0000 */
[----:B----4-:R-:W-:-:S03]  /*4d90*/  FMNMX R3, R93, R3, !PT ;  /* 0x000000035d037209 */ /* 0x010fc60007800000 */
[----:B------:R-:W1:Y:S01]  /*4da0*/  SHFL.BFLY PT, R94, R95, 0x1, 0x1f ;  /* 0x0c201f005f5e7f89 */ /* 0x000e6200000e0000 */
[----:B------:R-:W-:-:S03]  /*4db0*/  FMNMX R93, R75, R73, !PT ;  /* 0x000000494b5d7209 */ /* 0x000fc60007800000 */
[----:B------:R-:W4:Y:S04]  /*4dc0*/  SHFL.BFLY PT, R75, R3, 0x1, 0x1f ;  /* 0x0c201f00034b7f89 */ /* 0x000f2800000e0000 */
[----:B------:R-:W4:Y:S01]  /*4dd0*/  SHFL.BFLY PT, R73, R93, 0x1, 0x1f ;  /* 0x0c201f005d497f89 */ /* 0x000f2200000e0000 */
[----:B0-----:R-:W-:-:S03]  /*4de0*/  FMNMX R98, R99, R98, !PT ;  /* 0x0000006263627209 */ /* 0x001fc60007800000 */
[----:B------:R-:W-:Y:S01]  /*4df0*/  BAR.SYNC.DEFER_BLOCKING 0x0 ;  /* 0x0000000000007b1d */ /* 0x000fe20000010000 */
[----:B-1----:R-:W-:Y:S02]  /*4e00*/  FMNMX R94, R95, R94, !PT ;  /* 0x0000005e5f5e7209 */ /* 0x002fe40007800000 */
[----:B----4-:R-:W-:Y:S02]  /*4e10*/  FMNMX R75, R3, R75, !PT ;  /* 0x0000004b034b7209 */ /* 0x010fe40007800000 */
[----:B------:R-:W-:Y:S01]  /*4e20*/  FMNMX R73, R93, R73, !PT ;  /* 0x000000495d497209 */ /* 0x000fe20007800000 */
[----:B------:R-:W-:Y:S04]  /*4e30*/  @!P0 STS [R185], R98 ;  /* 0x00000062b9008388 */ /* 0x000fe80000000800 */
[----:B------:R0:W-:Y:S04]  /*4e40*/  @!P0 STS [R184], R94 ;  /* 0x0000005eb8008388 */ /* 0x0001e80000000800 */
[----:B------:R-:W-:Y:S04]  /*4e50*/  @!P0 STS [R183], R75 ;  /* 0x0000004bb7008388 */ /* 0x000fe80000000800 */
[----:B------:R-:W-:Y:S01]  /*4e60*/  @!P0 STS [R182], R73 ;  /* 0x00000049b6008388 */ /* 0x000fe20000000800 */
[----:B------:R-:W-:-:S03]  /*4e70*/  LOP3.LUT R200, R208, 0x7f, RZ, 0xc0, !PT ;  /* 0x0000007fd0c87812 */ /* 0x000fc600078ec0ff */
[----:B------:R-:W-:Y:S01]  /*4e80*/  BAR.SYNC.DEFER_BLOCKING 0x0 ;  /* 0x0000000000007b1d */ /* 0x000fe20000010000 */
[----:B------:R-:W-:-:S05]  /*4e90*/  LOP3.LUT R210, R208, 0x1c, RZ, 0xc0, !PT ;  /* 0x0000001cd0d27812 */ /* 0x000fca00078ec0ff */
[----:B------:R-:W4:Y:S04]  /*4ea0*/  LDL.64 R208, [R1+0x70] ;  /* 0x0000700001d07983 */ /* 0x000f280000100a00 */
[----:B0-----:R-:W2:Y:S04]  /*4eb0*/  LDL.64 R94, [R1+0x60] ;  /* 0x00006000015e7983 */ /* 0x001ea80000100a00 */
[----:B------:R-:W2:Y:S04]  /*4ec0*/  LDL.64 R98, [R1+0x30] ;  /* 0x0000300001627983 */ /* 0x000ea80000100a00 */
[----:B------:R-:W0:Y:S04]  /*4ed0*/  LDS R3, [R200.X4] ;  /* 0x00000000c8037984 */ /* 0x000e280000004800 */
[----:B0-----:R-:W0:Y:S02]  /*4ee0*/  SHFL.BFLY PT, R73, R3, 0x2, 0x1f ;  /* 0x0c401f0003497f89 */ /* 0x001e2400000e0000 */
[----:B0-----:R-:W-:-:S05]  /*4ef0*/  FMNMX R73, R3, R73, !PT ;  /* 0x0000004903497209 */ /* 0x001fca0007800000 */
[----:B------:R-:W0:Y:S02]  /*4f00*/  SHFL.BFLY PT, R3, R73, 0x1, 0x1f ;  /* 0x0c201f0049037f89 */ /* 0x000e2400000e0000 */
[----:B0-----:R-:W-:-:S05]  /*4f10*/  FMNMX R3, R73, R3, !PT ;  /* 0x0000000349037209 */ /* 0x001fca0007800000 */
[----:B------:R-:W-:Y:S04]  /*4f20*/  @!P0 STS [R200.X4], R3 ;  /* 0x00000003c8008388 */ /* 0x000fe80000004800 */
[----:B------:R-:W-:Y:S06]  /*4f30*/  BAR.SYNC.DEFER_BLOCKING 0x0 ;  /* 0x0000000000007b1d */ /* 0x000fec0000010000 */
[----:B------:R-:W0:Y:S04]  /*4f40*/  LDS R3, [R210.X4] ;  /* 0x00000000d2037984 */ /* 0x000e280000004800 */
[----:B------:R-:W1:Y:S04]  /*4f50*/  LDS R75, [R18.X16] ;  /* 0x00000000124b7984 */ /* 0x000e68000000c800 */
[----:B------:R-:W1:Y:S01]  /*4f60*/  LDS R73, [R19.X16] ;  /* 0x0000000013497984 */ /* 0x000e62000000c800 */
[----:B0-----:R-:W-:-:S05]  /*4f70*/  FMNMX R3, R3, R61, !PT ;  /* 0x0000003d03037209 */ /* 0x001fca0007800000 */
[--C-:B------:R-:W-:Y:S02]  /*4f80*/  FADD R130, R71, -R3.reuse ;  /* 0x8000000347827221 */ /* 0x100fe40000000000 */
[----:B------:R-:W0:Y:S01]  /*4f90*/  LDS R71, [R20.X16] ;  /* 0x0000000014477984 */ /* 0x000e22000000c800 */
[----:B------:R-:W-:-:S04]  /*4fa0*/  FADD R92, R92, -R3 ;  /* 0x800000035c5c7221 */ /* 0x000fc80000000000 */
[----:B------:R-:W-:Y:S02]  /*4fb0*/  FMUL R106, R92, 1.4426950216293334961 ;  /* 0x3fb8aa3b5c6a7820 */ /* 0x000fe40000400000 */
[----:B------:R-:W-:Y:S01]  /*4fc0*/  FADD R92, R4, -R3 ;  /* 0x80000003045c7221 */ /* 0x000fe20000000000 */
[----:B-1----:R-:W-:-:S05]  /*4fd0*/  FMNMX R4, R75, R60, !PT ;  /* 0x0000003c4b047209 */ /* 0x002fca0007800000 */
[----:B------:R-:W-:-:S04]  /*4fe0*/  FADD R69, R69, -R4 ;  /* 0x8000000445457221 */ /* 0x000fc80000000000 */
[----:B------:R-:W-:-:S04]  /*4ff0*/  FMUL R69, R69, 1.4426950216293334961 ;  /* 0x3fb8aa3b45457820 */ /* 0x000fc80000400000 */
[----:B------:R1:W-:Y:S02]  /*5000*/  MUFU.EX2 R131, R69 ;  /* 0x0000004500837308 */ /* 0x0003e40000000800 */
[----:B-1----:R-:W-:Y:S01]  /*5010*/  FADD R69, R5, -R4 ;  /* 0x8000000405457221 */ /* 0x002fe20000000000 */
[----:B------:R-:W-:-:S05]  /*5020*/  FMNMX R5, R73, R97, !PT ;  /* 0x0000006149057209 */ /* 0x000fca0007800000 */
[----:B------:R-:W-:-:S04]  /*5030*/  FADD R64, R64, -R5 ;  /* 0x8000000540407221 */ /* 0x000fc80000000000 */
[----:B------:R-:W-:Y:S02]  /*5040*/  FMUL R124, R64, 1.4426950216293334961 ;  /* 0x3fb8aa3b407c7820 */ /* 0x000fe40000400000 */
[--C-:B------:R-:W-:Y:S01]  /*5050*/  FADD R64, R6, -R5.reuse ;  /* 0x8000000506407221 */ /* 0x100fe20000000000 */
[----:B0-----:R-:W-:Y:S01]  /*5060*/  FMNMX R6, R71, R96, !PT ;  /* 0x0000006047067209 */ /* 0x001fe20007800000 */
[----:B------:R-:W-:Y:S02]  /*5070*/  FADD R70, R70, -R4 ;  /* 0x8000000446467221 */ /* 0x000fe40000000000 */
[----:B------:R-:W-:Y:S02]  /*5080*/  FMUL R130, R130, 1.4426950216293334961 ;  /* 0x3fb8aa3b82827820 */ /* 0x000fe40000400000 */
[----:B------:R-:W-:Y:S02]  /*5090*/  FADD R65, R65, -R5 ;  /* 0x8000000541417221 */ /* 0x000fe40000000000 */
[----:B------:R-:W-:-:S02]  /*50a0*/  FADD R67, R67, -R6 ;  /* 0x8000000643437221 */ /* 0x000fc40000000000 */
[--C-:B------:R-:W-:Y:S02]  /*50b0*/  FADD R66, R66, -R6.reuse ;  /* 0x8000000642427221 */ /* 0x100fe40000000000 */
[----:B------:R-:W-:Y:S02]  /*50c0*/  FMUL R70, R70, 1.4426950216293334961 ;  /* 0x3fb8aa3b46467820 */ /* 0x000fe40000400000 */
[----:B------:R-:W-:Y:S01]  /*50d0*/  FMUL R65, R65, 1.4426950216293334961 ;  /* 0x3fb8aa3b41417820 */ /* 0x000fe20000400000 */
[----:B------:R-:W-:Y:S01]  /*50e0*/  MUFU.EX2 R130, R130 ;  /* 0x0000008200827308 */ /* 0x000fe20000000800 */
[----:B------:R-:W-:Y:S02]  /*50f0*/  FMUL R67, R67, 1.4426950216293334961 ;  /* 0x3fb8aa3b43437820 */ /* 0x000fe40000400000 */
[----:B------:R-:W-:Y:S02]  /*5100*/  FMUL R66, R66, 1.4426950216293334961 ;  /* 0x3fb8aa3b42427820 */ /* 0x000fe40000400000 */
[----:B------:R-:W-:-:S02]  /*5110*/  FADD R62, R62, -R6 ;  /* 0x800000063e3e7221 */ /* 0x000fc40000000000 */
[----:B------:R-:W-:Y:S01]  /*5120*/  FMUL R92, R92, 1.4426950216293334961 ;  /* 0x3fb8aa3b5c5c7820 */ /* 0x000fe20000400000 */
[----:B------:R-:W-:Y:S01]  /*5130*/  MUFU.EX2 R106, R106 ;  /* 0x0000006a006a7308 */ /* 0x000fe20000000800 */
[----:B------:R-:W-:Y:S02]  /*5140*/  FADD R74, R74, -R3 ;  /* 0x800000034a4a7221 */ /* 0x000fe40000000000 */
[----:B------:R-:W-:Y:S02]  /*5150*/  FMUL R69, R69, 1.4426950216293334961 ;  /* 0x3fb8aa3b45457820 */ /* 0x000fe40000400000 */
[----:B------:R-:W-:Y:S02]  /*5160*/  FADD R72, R72, -R4 ;  /* 0x8000000448487221 */ /* 0x000fe40000000000 */
[----:B------:R-:W-:Y:S01]  /*5170*/  FMUL R64, R64, 1.4426950216293334961 ;  /* 0x3fb8aa3b40407820 */ /* 0x000fe20000400000 */
[----:B------:R-:W0:Y:S01]  /*5180*/  MUFU.EX2 R125, R70 ;  /* 0x00000046007d7308 */ /* 0x000e220000000800 */
[----:B------:R-:W-:-:S02]  /*5190*/  FADD R68, R68, -R5 ;  /* 0x8000000544447221 */ /* 0x000fc40000000000 */
[----:B------:R-:W-:Y:S02]  /*51a0*/  FMUL R62, R62, 1.4426950216293334961 ;  /* 0x3fb8aa3b3e3e7820 */ /* 0x000fe40000400000 */
[----:B------:R-:W-:-:S03]  /*51b0*/  FADD R63, R63, -R6 ;  /* 0x800000063f3f7221 */ /* 0x000fc60000000000 */
[----:B------:R-:W-:Y:S01]  /*51c0*/  MUFU.EX2 R135, R65 ;  /* 0x0000004100877308 */ /* 0x000fe20000000800 */
[----:B------:R-:W-:Y:S02]  /*51d0*/  FMUL R74, R74, 1.4426950216293334961 ;  /* 0x3fb8aa3b4a4a7820 */ /* 0x000fe40000400000 */
[----:B------:R-:W-:-:S05]  /*51e0*/  FMUL R72, R72, 1.4426950216293334961 ;  /* 0x3fb8aa3b48487820 */ /* 0x000fca0000400000 */
[----:B------:R-:W1:Y:S01]  /*51f0*/  MUFU.EX2 R124, R124 ;  /* 0x0000007c007c7308 */ /* 0x000e620000000800 */
[----:B------:R-:W-:Y:S02]  /*5200*/  FMUL R68, R68, 1.4426950216293334961 ;  /* 0x3fb8aa3b44447820 */ /* 0x000fe40000400000 */
[----:B------:R-:W-:-:S05]  /*5210*/  FMUL R63, R63, 1.4426950216293334961 ;  /* 0x3fb8aa3b3f3f7820 */ /* 0x000fca0000400000 */
[----:B------:R-:W-:Y:S08]  /*5220*/  MUFU.EX2 R141, R67 ;  /* 0x00000043008d7308 */ /* 0x000ff00000000800 */
[----:B------:R0:W0:Y:S08]  /*5230*/  MUFU.EX2 R107, R66 ;  /* 0x00000042006b7308 */ /* 0x0000300000000800 */
[----:B------:R-:W0:Y:S08]  /*5240*/  MUFU.EX2 R132, R92 ;  /* 0x0000005c00847308 */ /* 0x000e300000000800 */
[----:B------:R-:W0:Y:S08]  /*5250*/  MUFU.EX2 R133, R69 ;  /* 0x0000004500857308 */ /* 0x000e300000000800 */
[----:B------:R-:W0:Y:S08]  /*5260*/  MUFU.EX2 R134, R64 ;  /* 0x0000004000867308 */ /* 0x000e300000000800 */
[----:B------:R-:W0:Y:S08]  /*5270*/  MUFU.EX2 R148, R62 ;  /* 0x0000003e00947308 */ /* 0x000e300000000800 */
[----:B------:R-:W1:Y:S08]  /*5280*/  MUFU.EX2 R129, R74 ;  /* 0x0000004a00817308 */ /* 0x000e700000000800 */
[----:B------:R-:W2:Y:S01]  /*5290*/  MUFU.EX2 R128, R72 ;  /* 0x0000004800807308 */ /* 0x000ea20000000800 */
[----:B0-----:R-:W-:-:S07]  /*52a0*/  FADD R66, R131, R125 ;  /* 0x0000007d83427221 */ /* 0x001fce0000000000 */
[----:B------:R0:W2:Y:S01]  /*52b0*/  MUFU.EX2 R127, R68 ;  /* 0x00000044007f7308 */ /* 0x0000a20000000800 */
[----:B-1----:R-:W-:-:S07]  /*52c0*/  FADD R65, R135, R124 ;  /* 0x0000007c87417221 */ /* 0x002fce0000000000 */
[----:B------:R-:W1:Y:S01]  /*52d0*/  MUFU.EX2 R126, R63 ;  /* 0x0000003f007e7308 */ /* 0x000e620000000800 */
[----:B0-----:R-:W-:Y:S02]  /*52e0*/  FADD R68, R130, R106 ;  /* 0x0000006a82447221 */ /* 0x001fe40000000000 */
[----:B------:R-:W-:Y:S02]  /*52f0*/  FADD R64, R141, R107 ;  /* 0x0000006b8d407221 */ /* 0x000fe40000000000 */
[----:B------:R-:W-:Y:S02]  /*5300*/  FADD R68, R132, R68 ;  /* 0x0000004484447221 */ /* 0x000fe40000000000 */
[----:B------:R-:W-:Y:S02]  /*5310*/  FADD R66, R133, R66 ;  /* 0x0000004285427221 */ /* 0x000fe40000000000 */
[----:B------:R-:W-:Y:S02]  /*5320*/  FADD R65, R134, R65 ;  /* 0x0000004186417221 */ /* 0x000fe40000000000 */
[----:B------:R-:W-:-:S02]  /*5330*/  FADD R64, R148, R64 ;  /* 0x0000004094407221 */ /* 0x000fc40000000000 */
[----:B------:R-:W-:Y:S02]  /*5340*/  FADD R68, R129, R68 ;  /* 0x0000004481447221 */ /* 0x000fe40000000000 */
[----:B--2---:R-:W-:Y:S02]  /*5350*/  FADD R66, R128, R66 ;  /* 0x0000004280427221 */ /* 0x004fe40000000000 */
[----:B------:R-:W-:Y:S02]  /*5360*/  FADD R65, R127, R65 ;  /* 0x000000417f417221 */ /* 0x000fe40000000000 */
[----:B-1----:R-:W-:Y:S01]  /*5370*/  FADD R64, R126, R64 ;  /* 0x000000407e407221 */ /* 0x002fe20000000000 */
[----:B------:R-:W0:Y:S04]  /*5380*/  SHFL.BFLY PT, R69, R68, 0x2, 0x1f ;  /* 0x0c401f0044457f89 */ /* 0x000e2800000e0000 */
[----:B------:R-:W1:Y:S04]  /*5390*/  SHFL.BFLY PT, R67, R66, 0x2, 0x1f ;  /* 0x0c401f0042437f89 */ /* 0x000e6800000e0000 */
[----:B------:R-:W2:Y:S04]  /*53a0*/  SHFL.BFLY PT, R62, R65, 0x2, 0x1f ;  /* 0x0c401f00413e7f89 */ /* 0x000ea800000e0000 */
[----:B------:R-:W3:Y:S01]  /*53b0*/  SHFL.BFLY PT, R63, R64, 0x2, 0x1f ;  /* 0x0c401f00403f7f89 */ /* 0x000ee200000e0000 */
[----:B0-----:R-:W-:-:S02]  /*53c0*/  FADD R69, R68, R69 ;  /* 0x0000004544457221 */ /* 0x001fc40000000000 */
[----:B-1----:R-:W-:-:S03]  /*53d0*/  FADD R67, R66, R67 ;  /* 0x0000004342437221 */ /* 0x002fc60000000000 */
[----:B------:R-:W0:Y:S01]  /*53e0*/  SHFL.BFLY PT, R68, R69, 0x1, 0x1f ;  /* 0x0c201f0045447f89 */ /* 0x000e2200000e0000 */
[----:B--2---:R-:W-:-:S03]  /*53f0*/  FADD R62, R65, R62 ;  /* 0x0000003e413e7221 */ /* 0x004fc60000000000 */
[----:B------:R-:W1:Y:S01]  /*5400*/  SHFL.BFLY PT, R66, R67, 0x1, 0x1f ;  /* 0x0c201f0043427f89 */ /* 0x000e6200000e0000 */
[----:B---3--:R-:W-:-:S03]  /*5410*/  FADD R65, R64, R63 ;  /* 0x0000003f40417221 */ /* 0x008fc60000000000 */
[----:B------:R-:W2:Y:S04]  /*5420*/  SHFL.BFLY PT, R64, R62, 0x1, 0x1f ;  /* 0x0c201f003e407f89 */ /* 0x000ea800000e0000 */
[----:B------:R-:W3:Y:S01]  /*5430*/  SHFL.BFLY PT, R63, R65, 0x1, 0x1f ;  /* 0x0c201f00413f7f89 */ /* 0x000ee200000e0000 */
[----:B0-----:R-:W-:-:S03]  /*5440*/  FADD R68, R69, R68 ;  /* 0x0000004445447221 */ /* 0x001fc60000000000 */
[----:B------:R-:W-:Y:S01]  /*5450*/  BAR.SYNC.DEFER_BLOCKING 0x0 ;  /* 0x0000000000007b1d */ /* 0x000fe20000010000 */
[----:B-1----:R-:W-:Y:S02]  /*5460*/  FADD R66, R67, R66 ;  /* 0x0000004243427221 */ /* 0x002fe40000000000 */
[----:B--2---:R-:W-:Y:S02]  /*5470*/  FADD R64, R62, R64 ;  /* 0x000000403e407221 */ /* 0x004fe40000000000 */
[----:B---3--:R-:W-:Y:S01]  /*5480*/  FADD R63, R65, R63 ;  /* 0x0000003f413f7221 */ /* 0x008fe20000000000 */
[----:B------:R-:W-:Y:S04]  /*5490*/  @!P0 STS [R185], R68 ;  /* 0x00000044b9008388 */ /* 0x000fe80000000800 */
[----:B------:R-:W-:Y:S04]  /*54a0*/  @!P0 STS [R184], R66 ;  /* 0x00000042b8008388 */ /* 0x000fe80000000800 */
[----:B------:R-:W-:Y:S04]  /*54b0*/  @!P0 STS [R183], R64 ;  /* 0x00000040b7008388 */ /* 0x000fe80000000800 */
[----:B------:R-:W-:Y:S04]  /*54c0*/  @!P0 STS [R182], R63 ;  /* 0x0000003fb6008388 */ /* 0x000fe80000000800 */
[----:B------:R-:W-:Y:S06]  /*54d0*/  BAR.SYNC.DEFER_BLOCKING 0x0 ;  /* 0x0000000000007b1d */ /* 0x000fec0000010000 */
[----:B------:R-:W0:Y:S04]  /*54e0*/  LDS R62, [R200.X4] ;  /* 0x00000000c83e7984 */ /* 0x000e280000004800 */
[----:B0-----:R-:W0:Y:S02]  /*54f0*/  SHFL.BFLY PT, R63, R62, 0x2, 0x1f ;  /* 0x0c401f003e3f7f89 */ /* 0x001e2400000e0000 */
[----:B0-----:R-:W-:-:S05]  /*5500*/  FADD R62, R62, R63 ;  /* 0x0000003f3e3e7221 */ /* 0x001fca0000000000 */
[----:B------:R-:W0:Y:S02]  /*5510*/  SHFL.BFLY PT, R63, R62, 0x1, 0x1f ;  /* 0x0c201f003e3f7f89 */ /* 0x000e2400000e0000 */
[----:B0-----:R-:W-:-:S05]  /*5520*/  FADD R62, R62, R63 ;  /* 0x0000003f3e3e7221 */ /* 0x001fca0000000000 */
[----:B------:R0:W-:Y:S01]  /*5530*/  @!P0 STS [R200.X4], R62 ;  /* 0x0000003ec8008388 */ /* 0x0001e20000004800 */
[----:B------:R-:W-:-:S03]  /*5540*/  IMAD.WIDE R66, R7, 0x2, R146 ;  /* 0x0000000207427825 */ /* 0x000fc600078e0292 */
[----:B------:R-:W-:Y:S01]  /*5550*/  BAR.SYNC.DEFER_BLOCKING 0x0 ;  /* 0x0000000000007b1d */ /* 0x000fe20000010000 */
[----:B----4-:R-:W-:-:S04]  /*5560*/  IMAD.WIDE R64, R7, 0x2, R208 ;  /* 0x0000000207407825 */ /* 0x010fc800078e02d0 */
[----:B0-----:R-:W-:-:S04]  /*5570*/  IMAD.WIDE R62, R7, 0x2, R190 ;  /* 0x00000002073e7825 */ /* 0x001fc800078e02be */
[----:B------:R-:W-:-:S04]  /*5580*/  IMAD.WIDE R94, R7, 0x2, R94 ;  /* 0x00000002075e7825 */ /* 0x000fc800078e025e */
[----:B------:R-:W-:-:S04]  /*5590*/  IMAD.WIDE R98, R7, 0x2, R98 ;  /* 0x0000000207627825 */ /* 0x000fc800078e0262 */
[C---:B------:R-:W-:Y:S01]  /*55a0*/  IMAD.WIDE R70, R7.reuse, 0x2, R194 ;  /* 0x0000000207467825 */ /* 0x040fe200078e02c2 */
[----:B------:R0:W2:Y:S03]  /*55b0*/  LDG.E.U16 R72, [R66.64] ;  /* 0x0000000642487981 */ /* 0x0000a6000c1e1500 */
[C---:B------:R-:W-:Y:S01]  /*55c0*/  IMAD.WIDE R68, R7.reuse, 0x2, R150 ;  /* 0x0000000207447825 */ /* 0x040fe200078e0296 */
[----:B------:R1:W3:Y:S04]  /*55d0*/  LDG.E.U16 R63, [R62.64] ;  /* 0x000000063e3f7981 */ /* 0x0002e8000c1e1500 */
[----:B------:R4:W2:Y:S01]  /*55e0*/  LDG.E.U16 R64, [R64.64] ;  /* 0x0000000640407981 */ /* 0x0008a2000c1e1500 */
[----:B0-----:R-:W-:-:S03]  /*55f0*/  IMAD.WIDE R66, R7, 0x2, R100 ;  /* 0x0000000207427825 */ /* 0x001fc600078e0264 */
[----:B------:R0:W2:Y:S04]  /*5600*/  LDG.E.U16 R94, [R94.64] ;  /* 0x000000065e5e7981 */ /* 0x0000a8000c1e1500 */
[----:B-1----:R1:W2:Y:S04]  /*5610*/  LDG.E.U16 R62, [R66.64] ;  /* 0x00000006423e7981 */ /* 0x0022a8000c1e1500 */
[----:B----4-:R4:W2:Y:S04]  /*5620*/  LDG.E.U16 R65, [R98.64] ;  /* 0x0000000662417981 */ /* 0x0108a8000c1e1500 */
[----:B------:R4:W3:Y:S01]  /*5630*/  LDG.E.U16 R73, [R70.64] ;  /* 0x0000000646497981 */ /* 0x0008e2000c1e1500 */
[----:B-1----:R-:W-:-:S03]  /*5640*/  IMAD.WIDE R66, R7, 0x2, R136 ;  /* 0x0000000207427825 */ /* 0x002fc600078e0288 */
[----:B0-----:R0:W3:Y:S01]  /*5650*/  LDG.E.U16 R95, [R68.64] ;  /* 0x00000006445f7981 */ /* 0x0010e2000c1e1500 */
[----:B----4-:R-:W-:-:S03]  /*5660*/  IMAD.WIDE R98, R7, 0x2, R240 ;  /* 0x0000000207627825 */ /* 0x010fc600078e02f0 */
[----:B------:R1:W4:Y:S01]  /*5670*/  LDG.E.U16 R66, [R66.64] ;  /* 0x0000000642427981 */ /* 0x000322000c1e1500 */
[----:B------:R-:W-:-:S04]  /*5680*/  IMAD.WIDE R70, R7, 0x2, R142 ;  /* 0x0000000207467825 */ /* 0x000fc800078e028e */
[C---:B------:R-:W-:Y:S01]  /*5690*/  IMAD.WIDE R136, R7.reuse, 0x2, R104 ;  /* 0x0000000207887825 */ /* 0x040fe200078e0268 */
[----:B------:R1:W4:Y:S03]  /*56a0*/  LDG.E.U16 R101, [R70.64] ;  /* 0x0000000646657981 */ /* 0x000326000c1e1500 */
[C---:B0-----:R-:W-:Y:S01]  /*56b0*/  IMAD.WIDE R68, R7.reuse, 0x2, R138 ;  /* 0x0000000207447825 */ /* 0x041fe200078e028a */
[----:B-1----:R0:W4:Y:S03]  /*56c0*/  LDG.E.U16 R67, [R98.64] ;  /* 0x0000000662437981 */ /* 0x002126000c1e1500 */
[C---:B------:R-:W-:Y:S01]  /*56d0*/  IMAD.WIDE R104, R7.reuse, 0x2, R248 ;  /* 0x0000000207687825 */ /* 0x040fe200078e02f8 */
[----:B------:R1:W4:Y:S03]  /*56e0*/  LDG.E.U16 R100, [R136.64] ;  /* 0x0000000688647981 */ /* 0x000326000c1e1500 */
[C---:B------:R-:W-:Y:S01]  /*56f0*/  IMAD.WIDE R92, R7.reuse, 0x2, R204 ;  /* 0x00000002075c7825 */ /* 0x040fe200078e02cc */
[----:B------:R1:W4:Y:S03]  /*5700*/  LDG.E.U16 R71, [R68.64] ;  /* 0x0000000644477981 */ /* 0x000326000c1e1500 */
[C---:B0-----:R-:W-:Y:S01]  /*5710*/  IMAD.WIDE R98, R7.reuse, 0x2, R236 ;  /* 0x0000000207627825 */ /* 0x041fe200078e02ec */
[----:B------:R0:W4:Y:S03]  /*5720*/  LDG.E.U16 R70, [R104.64] ;  /* 0x0000000668467981 */ /* 0x000126000c1e1500 */
[C---:B------:R-:W-:Y:S01]  /*5730*/  IMAD.WIDE R74, R7.reuse, 0x2, R144 ;  /* 0x00000002074a7825 */ /* 0x040fe200078e0290 */
[----:B------:R0:W4:Y:S03]  /*5740*/  LDG.E.U16 R92, [R92.64] ;  /* 0x000000065c5c7981 */ /* 0x000126000c1e1500 */
[C---:B-1----:R-:W-:Y:S01]  /*5750*/  IMAD.WIDE R68, R7.reuse, 0x2, R244 ;  /* 0x0000000207447825 */ /* 0x042fe200078e02f4 */
[----:B------:R1:W4:Y:S03]  /*5760*/  LDG.E.U16 R99, [R98.64] ;  /* 0x0000000662637981 */ /* 0x000326000c1e1500 */
[C---:B0-----:R-:W-:Y:S01]  /*5770*/  IMAD.WIDE R104, R7.reuse, 0x2, R220 ;  /* 0x0000000207687825 */ /* 0x041fe200078e02dc */
[----:B------:R0:W4:Y:S03]  /*5780*/  LDG.E.U16 R75, [R74.64] ;  /* 0x000000064a4b7981 */ /* 0x000126000c1e1500 */
[C---:B------:R-:W-:Y:S01]  /*5790*/  IMAD.WIDE R142, R7.reuse, 0x2, R232 ;  /* 0x00000002078e7825 */ /* 0x040fe200078e02e8 */
[----:B------:R0:W4:Y:S03]  /*57a0*/  LDG.E.U16 R68, [R68.64] ;  /* 0x0000000644447981 */ /* 0x000126000c1e1500 */
[C---:B------:R-:W-:Y:S01]  /*57b0*/  IMAD.WIDE R138, R7.reuse, 0x2, R228 ;  /* 0x00000002078a7825 */ /* 0x040fe200078e02e4 */
[----:B-1----:R1:W4:Y:S03]  /*57c0*/  LDG.E.U16 R98, [R104.64] ;  /* 0x0000000668627981 */ /* 0x002326000c1e1500 */
[C---:B------:R-:W-:Y:S01]  /*57d0*/  IMAD.WIDE R136, R7.reuse, 0x2, R224 ;  /* 0x0000000207887825 */ /* 0x040fe200078e02e0 */
[----:B0-----:R0:W4:Y:S04]  /*57e0*/  LDG.E.U16 R74, [R138.64] ;  /* 0x000000068a4a7981 */ /* 0x001128000c1e1500 */
[----:B------:R0:W4:Y:S01]  /*57f0*/  LDG.E.U16 R69, [R142.64] ;  /* 0x000000068e457981 */ /* 0x000122000c1e1500 */
[----:B-1----:R-:W-:-:S03]  /*5800*/  IMAD.WIDE R104, R7, 0x2, R212 ;  /* 0x0000000207687825 */ /* 0x002fc600078e02d4 */
[----:B------:R1:W4:Y:S01]  /*5810*/  LDG.E.U16 R93, [R136.64] ;  /* 0x00000006885d7981 */ /* 0x000322000c1e1500 */
[----:B0-----:R-:W-:-:S03]  /*5820*/  IMAD.WIDE R138, R7, 0x2, R198 ;  /* 0x00000002078a7825 */ /* 0x001fc600078e02c6 */
[----:B------:R0:W4:Y:S01]  /*5830*/  LDG.E.U16 R104, [R104.64] ;  /* 0x0000000668687981 */ /* 0x000122000c1e1500 */
[----:B------:R-:W-:-:S03]  /*5840*/  IMAD.WIDE R142, R7, 0x2, R206 ;  /* 0x00000002078e7825 */ /* 0x000fc600078e02ce */
[----:B------:R0:W4:Y:S01]  /*5850*/  LDG.E.U16 R150, [R138.64] ;  /* 0x000000068a967981 */ /* 0x000122000c1e1500 */
[----:B-1----:R-:W-:-:S03]  /*5860*/  IMAD.WIDE R136, R7, 0x2, R202 ;  /* 0x0000000207887825 */ /* 0x002fc600078e02ca */
[----:B0-----:R0:W4:Y:S04]  /*5870*/  LDG.E.U16 R105, [R142.64] ;  /* 0x000000068e697981 */ /* 0x001128000c1e1500 */
[----:B------:R1:W4:Y:S01]  /*5880*/  LDG.E.U16 R149, [R136.64] ;  /* 0x0000000688957981 */ /* 0x000322000c1e1500 */
[----:B------:R-:W-:-:S04]  /*5890*/  IMAD.WIDE R138, R7, 0x2, R192 ;  /* 0x00000002078a7825 */ /* 0x000fc800078e02c0 */
[C---:B0-----:R-:W-:Y:S01]  /*58a0*/  IMAD.WIDE R142, R7.reuse, 0x2, R188 ;  /* 0x00000002078e7825 */ /* 0x041fe200078e02bc */
[----:B------:R0:W4:Y:S03]  /*58b0*/  LDG.E.U16 R190, [R138.64] ;  /* 0x000000068abe7981 */ /* 0x000126000c1e1500 */
[C---:B-1----:R-:W-:Y:S01]  /*58c0*/  IMAD.WIDE R136, R7.reuse, 0x2, R196 ;  /* 0x0000000207887825 */ /* 0x042fe200078e02c4 */
[----:B------:R1:W4:Y:S04]  /*58d0*/  LDG.E.U16 R191, [R142.64] ;  /* 0x000000068ebf7981 */ /* 0x000328000c1e1500 */
[----:B------:R1:W4:Y:S01]  /*58e0*/  LDG.E.U16 R151, [R136.64] ;  /* 0x0000000688977981 */ /* 0x000322000c1e1500 */
[----:B0-----:R-:W-:-:S04]  /*58f0*/  IMAD.WIDE R138, R7, 0x2, R176 ;  /* 0x00000002078a7825 */ /* 0x001fc800078e02b0 */
[C---:B-1----:R-:W-:Y:S01]  /*5900*/  IMAD.WIDE R142, R7.reuse, 0x2, R174 ;  /* 0x00000002078e7825 */ /* 0x042fe200078e02ae */
[----:B------:R0:W4:Y:S03]  /*5910*/  LDG.E.U16 R200, [R138.64] ;  /* 0x000000068ac87981 */ /* 0x000126000c1e1500 */
[C---:B------:R-:W-:Y:S01]  /*5920*/  IMAD.WIDE R136, R7.reuse, 0x2, R178 ;  /* 0x0000000207887825 */ /* 0x040fe200078e02b2 */
        /* <DEDUP_REMOVED lines=18> */
[----:B------:R1:W4:Y:S03]  /*5a50*/  LDG.E.U16 R222, [R142.64] ;  /* 0x000000068ede7981 */ /* 0x000326000c1e1500 */
[C---:B------:R-:W-:Y:S01]  /*5a60*/  IMAD.WIDE R102, R7.reuse, 0x2, R102 ;  /* 0x0000000207667825 */ /* 0x040fe200078e0266 */
[----:B------:R1:W4:Y:S03]  /*5a70*/  LDG.E.U16 R218, [R136.64] ;  /* 0x0000000688da7981 */ /* 0x000326000c1e1500 */
[----:B------:R-:W-:-:S02]  /*5a80*/  IMAD.WIDE R144, R7, 0x2, R216 ;  /* 0x0000000207907825 */ /* 0x000fc400078e02d8 */
[----:B------:R1:W4:Y:S02]  /*5a90*/  LDG.E.U16 R102, [R102.64] ;  /* 0x0000000666667981 */ /* 0x000324000c1e1500 */
[----:B0-----:R-:W-:-:S04]  /*5aa0*/  IMAD.WIDE R138, R7, 0x2, R44 ;  /* 0x00000002078a7825 */ /* 0x001fc800078e022c */
[C---:B-1----:R-:W-:Y:S01]  /*5ab0*/  IMAD.WIDE R136, R7.reuse, 0x2, R36 ;  /* 0x0000000207887825 */ /* 0x042fe200078e0224 */
[----:B------:R0:W4:Y:S03]  /*5ac0*/  LDG.E.U16 R226, [R138.64] ;  /* 0x000000068ae27981 */ /* 0x000126000c1e1500 */
[C---:B------:R-:W-:Y:S01]  /*5ad0*/  IMAD.WIDE R142, R7.reuse, 0x2, R52 ;  /* 0x00000002078e7825 */ /* 0x040fe200078e0234 */
[----:B------:R1:W4:Y:S04]  /*5ae0*/  LDG.E.U16 R103, [R144.64] ;  /* 0x0000000690677981 */ /* 0x000328000c1e1500 */
[----:B------:R1:W4:Y:S01]  /*5af0*/  LDG.E.U16 R223, [R136.64] ;  /* 0x0000000688df7981 */ /* 0x000322000c1e1500 */
[----:B0-----:R-:W-:-:S03]  /*5b00*/  IMAD.WIDE R138, R7, 0x2, R30 ;  /* 0x00000002078a7825 */ /* 0x001fc600078e021e */
[----:B------:R0:W4:Y:S01]  /*5b10*/  LDG.E.U16 R227, [R142.64] ;  /* 0x000000068ee37981 */ /* 0x000122000c1e1500 */
[----:B-1----:R-:W-:-:S03]  /*5b20*/  IMAD.WIDE R144, R7, 0x2, R186 ;  /* 0x0000000207907825 */ /* 0x002fc600078e02ba */
[----:B------:R1:W4:Y:S01]  /*5b30*/  LDG.E.U16 R231, [R138.64] ;  /* 0x000000068ae77981 */ /* 0x000322000c1e1500 */
[----:B------:R-:W-:-:S03]  /*5b40*/  IMAD.WIDE R136, R7, 0x2, R152 ;  /* 0x0000000207887825 */ /* 0x000fc600078e0298 */
[----:B------:R1:W4:Y:S01]  /*5b50*/  LDG.E.U16 R194, [R144.64] ;  /* 0x0000000690c27981 */ /* 0x000322000c1e1500 */
[----:B0-----:R-:W-:-:S03]  /*5b60*/  IMAD.WIDE R142, R7, 0x2, R32 ;  /* 0x00000002078e7825 */ /* 0x001fc600078e0220 */
[----:B------:R0:W4:Y:S01]  /*5b70*/  LDG.E.U16 R230, [R136.64] ;  /* 0x0000000688e67981 */ /* 0x000122000c1e1500 */
[----:B------:R-:W-:-:S03]  /*5b80*/  IMAD.WIDE R146, R7, 0x2, R180 ;  /* 0x0000000207927825 */ /* 0x000fc600078e02b4 */
[----:B------:R0:W4:Y:S01]  /*5b90*/  LDG.E.U16 R234, [R142.64] ;  /* 0x000000068eea7981 */ /* 0x000122000c1e1500 */
[----:B-1----:R-:W-:-:S03]  /*5ba0*/  IMAD.WIDE R144, R7, 0x2, R172 ;  /* 0x0000000207907825 */ /* 0x002fc600078e02ac */
[----:B------:R1:W4:Y:S01]  /*5bb0*/  LDG.E.U16 R147, [R146.64] ;  /* 0x0000000692937981 */ /* 0x000322000c1e1500 */
[----:B0-----:R-:W-:-:S03]  /*5bc0*/  IMAD.WIDE R136, R7, 0x2, R38 ;  /* 0x0000000207887825 */ /* 0x001fc600078e0226 */
[----:B------:R0:W4:Y:S01]  /*5bd0*/  LDG.E.U16 R204, [R144.64] ;  /* 0x0000000690cc7981 */ /* 0x000122000c1e1500 */
[----:B------:R-:W-:-:S03]  /*5be0*/  IMAD.WIDE R138, R7, 0x2, R46 ;  /* 0x00000002078a7825 */ /* 0x000fc600078e022e */
[----:B------:R0:W4:Y:S01]  /*5bf0*/  LDG.E.U16 R235, [R136.64] ;  /* 0x0000000688eb7981 */ /* 0x000122000c1e1500 */
[----:B------:R-:W-:-:S03]  /*5c00*/  IMAD.WIDE R142, R7, 0x2, R54 ;  /* 0x00000002078e7825 */ /* 0x000fc600078e0236 */
[----:B------:R1:W4:Y:S04]  /*5c10*/  LDG.E.U16 R238, [R138.64] ;  /* 0x000000068aee7981 */ /* 0x000328000c1e1500 */
[----:B------:R1:W4:Y:S01]  /*5c20*/  LDG.E.U16 R239, [R142.64] ;  /* 0x000000068eef7981 */ /* 0x000322000c1e1500 */
[----:B0-----:R-:W-:-:S03]  /*5c30*/  IMAD.WIDE R136, R7, 0x2, R40 ;  /* 0x0000000207887825 */ /* 0x001fc600078e0228 */
[----:B-1----:R-:W-:Y:S01]  /*5c40*/  LDS R146, [R18.X16] ;  /* 0x0000000012927984 */ /* 0x002fe2000000c800 */
[----:B------:R-:W-:-:S03]  /*5c50*/  IMAD.WIDE R138, R7, 0x2, R48 ;  /* 0x00000002078a7825 */ /* 0x000fc600078e0230 */
[----:B------:R0:W4:Y:S01]  /*5c60*/  LDG.E.U16 R242, [R136.64] ;  /* 0x0000000688f27981 */ /* 0x000122000c1e1500 */
[----:B------:R-:W-:-:S03]  /*5c70*/  IMAD.WIDE R142, R7, 0x2, R56 ;  /* 0x00000002078e7825 */ /* 0x000fc600078e0238 */
[----:B------:R1:W4:Y:S04]  /*5c80*/  LDG.E.U16 R243, [R138.64] ;  /* 0x000000068af37981 */ /* 0x000328000c1e1500 */
[----:B------:R1:W4:Y:S01]  /*5c90*/  LDG.E.U16 R246, [R142.64] ;  /* 0x000000068ef67981 */ /* 0x000322000c1e1500 */
[----:B0-----:R-:W-:-:S03]  /*5ca0*/  IMAD.WIDE R136, R7, 0x2, R158 ;  /* 0x0000000207887825 */ /* 0x001fc600078e029e */
[----:B------:R-:W-:Y:S01]  /*5cb0*/  LDS R145, [R19.X16] ;  /* 0x0000000013917984 */ /* 0x000fe2000000c800 */
[----:B-1----:R-:W-:-:S03]  /*5cc0*/  IMAD.WIDE R138, R7, 0x2, R26 ;  /* 0x00000002078a7825 */ /* 0x002fc600078e021a */
        /* <DEDUP_REMOVED lines=10> */
[----:B------:R1:W4:Y:S04]  /*5d70*/  LDG.E.U16 R142, [R142.64] ;  /* 0x000000068e8e7981 */ /* 0x000328000c1e1500 */
[----:B0-----:R-:W0:Y:S04]  /*5d80*/  LDS R137, [R210.X4] ;  /* 0x00000000d2897984 */ /* 0x001e280000004800 */
[----:B------:R-:W-:Y:S01]  /*5d90*/  BAR.SYNC.DEFER_BLOCKING 0x0 ;  /* 0x0000000000007b1d */ /* 0x000fe20000010000 */
[----:B-1----:R-:W-:-:S02]  /*5da0*/  LOP3.LUT R143, R0, 0x40, RZ, 0x3c, !PT ;  /* 0x00000040008f7812 */ /* 0x002fc400078e3cff */
[----:B------:R-:W-:-:S03]  /*5db0*/  LOP3.LUT R139, R0, 0x60, RZ, 0x3c, !PT ;  /* 0x00000060008b7812 */ /* 0x000fc600078e3cff */
[----:B--2---:R-:W-:Y:S04]  /*5dc0*/  STS.U16 [R0], R64 ;  /* 0x0000004000007388 */ /* 0x004fe80000000400 */
[----:B---3--:R-:W-:Y:S04]  /*5dd0*/  STS.U16 [R0+0x400], R63 ;  /* 0x0004003f00007388 */ /* 0x008fe80000000400 */
[----:B------:R-:W-:Y:S04]  /*5de0*/  STS.U16 [R0+0x800], R65 ;  /* 0x0008004100007388 */ /* 0x000fe80000000400 */
[----:B------:R-:W-:Y:S01]  /*5df0*/  STS.U16 [R0+0xc00], R62 ;  /* 0x000c003e00007388 */ /* 0x000fe20000000400 */
[----:B------:R-:W-:-:S02]  /*5e00*/  F2FP.BF16.PACK_AB R106, R106, R130 ;  /* 0x000000826a6a723e */ /* 0x000fc400000010ff */
[----:B------:R-:W-:Y:S02]  /*5e10*/  F2FP.BF16.PACK_AB R125, R125, R131 ;  /* 0x000000837d7d723e */ /* 0x000fe400000010ff */
[----:B------:R-:W-:Y:S01]  /*5e20*/  F2FP.BF16.PACK_AB R124, R124, R135 ;  /* 0x000000877c7c723e */ /* 0x000fe200000010ff */
[----:B----4-:R-:W-:Y:S04]  /*5e30*/  STS.U16 [R0+0x1000], R68 ;  /* 0x0010004400007388 */ /* 0x010fe80000000400 */
[----:B------:R-:W-:Y:S04]  /*5e40*/  STS.U16 [R0+0x1400], R74 ;  /* 0x0014004a00007388 */ /* 0x000fe80000000400 */
[----:B------:R-:W-:Y:S04]  /*5e50*/  STS.U16 [R0+0x1800], R104 ;  /* 0x0018006800007388 */ /* 0x000fe80000000400 */
[----:B------:R-:W-:Y:S01]  /*5e60*/  STS.U16 [R0+0x1c00], R151 ;  /* 0x001c009700007388 */ /* 0x000fe20000000400 */
[----:B------:R-:W-:-:S02]  /*5e70*/  F2FP.BF16.PACK_AB R107, R107, R141 ;  /* 0x0000008d6b6b723e */ /* 0x000fc400000010ff */
[----:B------:R-:W-:Y:S02]  /*5e80*/  F2FP.BF16.PACK_AB R129, R129, R132 ;  /* 0x000000848181723e */ /* 0x000fe400000010ff */
[----:B------:R-:W-:Y:S02]  /*5e90*/  F2FP.BF16.PACK_AB R128, R128, R133 ;  /* 0x000000858080723e */ /* 0x000fe400000010ff */
[----:B------:R-:W-:Y:S01]  /*5ea0*/  F2FP.BF16.PACK_AB R127, R127, R134 ;  /* 0x000000867f7f723e */ /* 0x000fe200000010ff */
        /* <DEDUP_REMOVED lines=55> */
[----:B------:R1:W-:Y:S01]  /*6220*/  STS.U16 [R139+0x3f00], R142 ;  /* 0x003f008e8b007388 */ /* 0x0003e20000000400 */
[----:B------:R-:W-:-:S03]  /*6230*/  F2FP.BF16.PACK_AB R126, R126, R148 ;  /* 0x000000947e7e723e */ /* 0x000fc600000010ff */
[----:B------:R-:W-:Y:S01]  /*6240*/  STS [R13+0x6000], R106 ;  /* 0x0060006a0d007388 */ /* 0x000fe20000000800 */
[----:B-1----:R-:W-:-:S03]  /*6250*/  LOP3.LUT R139, R13, 0x40, RZ, 0x3c, !PT ;  /* 0x000000400d8b7812 */ /* 0x002fc600078e3cff */
[----:B------:R-:W-:Y:S04]  /*6260*/  STS [R13+0x6400], R125 ;  /* 0x0064007d0d007388 */ /* 0x000fe80000000800 */
[----:B------:R-:W-:Y:S04]  /*6270*/  STS [R13+0x6800], R124 ;  /* 0x0068007c0d007388 */ /* 0x000fe80000000800 */
[----:B------:R-:W-:Y:S04]  /*6280*/  STS [R13+0x6c00], R107 ;  /* 0x006c006b0d007388 */ /* 0x000fe80000000800 */
[----:B------:R-:W-:Y:S04]  /*6290*/  STS [R139+0x6000], R129 ;  /* 0x006000818b007388 */ /* 0x000fe80000000800 */
[----:B------:R1:W-:Y:S04]  /*62a0*/  STS [R139+0x6400], R128 ;  /* 0x006400808b007388 */ /* 0x0003e80000000800 */
[----:B------:R-:W-:Y:S04]  /*62b0*/  STS [R139+0x6800], R127 ;  /* 0x0068007f8b007388 */ /* 0x000fe80000000800 */
[----:B------:R2:W-:Y:S04]  /*62c0*/  STS [R139+0x6c00], R126 ;  /* 0x006c007e8b007388 */ /* 0x0005e80000000800 */
[----:B------:R-:W-:Y:S01]  /*62d0*/  BAR.SYNC.DEFER_BLOCKING 0x0 ;  /* 0x0000000000007b1d */ /* 0x000fe20000010000 */
[----:B------:R-:W-:-:S02]  /*62e0*/  FADD R61, -R3, R61 ;  /* 0x0000003d033d7221 */ /* 0x000fc40000000100 */
[----:B------:R-:W-:Y:S02]  /*62f0*/  FADD R60, -R4, R60 ;  /* 0x0000003c043c7221 */ /* 0x000fe40000000100 */
[----:B------:R-:W-:Y:S02]  /*6300*/  FMUL R61, R61, 1.4426950216293334961 ;  /* 0x3fb8aa3b3d3d7820 */ /* 0x000fe40000400000 */
[----:B------:R-:W-:Y:S02]  /*6310*/  FMUL R60, R60, 1.4426950216293334961 ;  /* 0x3fb8aa3b3c3c7820 */ /* 0x000fe40000400000 */
[----:B------:R-:W1:Y:S08]  /*6320*/  MUFU.EX2 R210, R61 ;  /* 0x0000003d00d27308 */ /* 0x000e700000000800 */
[----:B------:R3:W4:Y:S01]  /*6330*/  MUFU.EX2 R141, R60 ;  /* 0x0000003c008d7308 */ /* 0x0007220000000800 */
[----:B------:R-:W-:Y:S04]  /*6340*/  LDSM.16.M88.4 R92, [R23+0x6000] ;  /* 0x00600000175c783b */ /* 0x000fe80000000200 */
[----:B------:R-:W2:Y:S04]  /*6350*/  LDSM.16.M88.4 R72, [R12] ;  /* 0x000000000c48783b */ /* 0x000ea80000000200 */
[----:B------:R-:W2:Y:S04]  /*6360*/  LDSM.16.M88.4 R68, [R12+0x1000] ;  /* 0x001000000c44783b */ /* 0x000ea80000000200 */
[----:B---3--:R-:W3:Y:S04]  /*6370*/  LDSM.16.M88.4 R60, [R12+0x2000] ;  /* 0x002000000c3c783b */ /* 0x008ee80000000200 */
[----:B------:R-:W3:Y:S04]  /*6380*/  LDSM.16.M88.4 R64, [R12+0x3000] ;  /* 0x003000000c40783b */ /* 0x000ee80000000200 */
[----:B------:R-:W3:Y:S01]  /*6390*/  LDSM.16.M88.4 R100, [R23+0x6800] ;  /* 0x006800001764783b */ /* 0x000ee20000000200 */
[----:B------:R-:W-:-:S02]  /*63a0*/  FADD R142, -R5, R97 ;  /* 0x00000061058e7221 */ /* 0x000fc40000000100 */
[----:B-1----:R-:W-:Y:S02]  /*63b0*/  FMUL R128, R210, R88 ;  /* 0x00000058d2807220 */ /* 0x002fe40000400000 */
[----:B------:R-:W-:Y:S02]  /*63c0*/  FADD R88, -R6, R96 ;  /* 0x0000006006587221 */ /* 0x000fe40000000100 */
[----:B------:R-:W-:Y:S02]  /*63d0*/  FMUL R142, R142, 1.4426950216293334961 ;  /* 0x3fb8aa3b8e8e7820 */ /* 0x000fe40000400000 */
[----:B------:R-:W-:Y:S02]  /*63e0*/  FMUL R88, R88, 1.4426950216293334961 ;  /* 0x3fb8aa3b58587820 */ /* 0x000fe40000400000 */
[C---:B0-----:R-:W-:Y:S02]  /*63f0*/  FFMA R2, R210.reuse, R2, R137 ;  /* 0x00000002d2027223 */ /* 0x041fe40000000089 */
[----:B------:R-:W-:Y:S01]  /*6400*/  FMUL R129, R210, R89 ;  /* 0x00000059d2817220 */ /* 0x000fe20000400000 */
[----:B------:R-:W0:Y:S01]  /*6410*/  MUFU.EX2 R142, R142 ;  /* 0x0000008e008e7308 */ /* 0x000e220000000800 */
[----:B----4-:R-:W-:-:S02]  /*6420*/  FMUL R130, R141, R90 ;  /* 0x0000005a8d827220 */ /* 0x010fc40000400000 */
[C---:B------:R-:W-:Y:S02]  /*6430*/  FMUL R131, R141.reuse, R91 ;  /* 0x0000005b8d837220 */ /* 0x040fe40000400000 */
[C---:B------:R-:W-:Y:S02]  /*6440*/  FMUL R136, R210.reuse, R84 ;  /* 0x00000054d2887220 */ /* 0x040fe40000400000 */
[C---:B------:R-:W-:Y:S01]  /*6450*/  FMUL R137, R210.reuse, R85 ;  /* 0x00000055d2897220 */ /* 0x040fe20000400000 */
[----:B------:R1:W4:Y:S01]  /*6460*/  MUFU.EX2 R143, R88 ;  /* 0x00000058008f7308 */ /* 0x0003220000000800 */
[C---:B------:R-:W-:Y:S02]  /*6470*/  FMUL R138, R141.reuse, R86 ;  /* 0x000000568d8a7220 */ /* 0x040fe40000400000 */
[----:B--2---:R-:W-:Y:S02]  /*6480*/  FMUL R139, R141, R87 ;  /* 0x000000578d8b7220 */ /* 0x004fe40000400000 */
[----:B------:R-:W-:-:S02]  /*6490*/  FMUL R132, R210, R80 ;  /* 0x00000050d2847220 */ /* 0x000fc40000400000 */
[C---:B------:R-:W-:Y:S02]  /*64a0*/  FMUL R133, R210.reuse, R81 ;  /* 0x00000051d2857220 */ /* 0x040fe40000400000 */
[C---:B------:R-:W-:Y:S02]  /*64b0*/  FMUL R134, R141.reuse, R82 ;  /* 0x000000528d867220 */ /* 0x040fe40000400000 */
[C---:B------:R-:W-:Y:S02]  /*64c0*/  FMUL R135, R141.reuse, R83 ;  /* 0x000000538d877220 */ /* 0x040fe40000400000 */
[C---:B------:R-:W-:Y:S02]  /*64d0*/  FMUL R76, R210.reuse, R76 ;  /* 0x0000004cd24c7220 */ /* 0x040fe40000400000 */
[----:B------:R-:W-:Y:S02]  /*64e0*/  FMUL R77, R210, R77 ;  /* 0x0000004dd24d7220 */ /* 0x000fe40000400000 */
[----:B------:R-:W-:-:S02]  /*64f0*/  FMUL R78, R141, R78 ;  /* 0x0000004e8d4e7220 */ /* 0x000fc40000400000 */
[----:B------:R-:W-:Y:S01]  /*6500*/  FMUL R79, R141, R79 ;  /* 0x0000004f8d4f7220 */ /* 0x000fe20000400000 */
[----:B------:R-:W-:Y:S01]  /*6510*/  LOP3.LUT R104, R23, 0x20, RZ, 0x3c, !PT ;  /* 0x0000002017687812 */ /* 0x000fe200078e3cff */
[C---:B------:R-:W-:Y:S04]  /*6520*/  HMMA.16816.F32.BF16 R128, R92.reuse, R72, R128 ;  /* 0x000000485c80723c */ /* 0x040fe80000041880 */
[----:B-1----:R-:W1:Y:S04]  /*6530*/  LDSM.16.M88.4 R88, [R104+0x6000] ;  /* 0x006000006858783b */ /* 0x002e680000000200 */
[C---:B------:R-:W-:Y:S08]  /*6540*/  HMMA.16816.F32.BF16 R136, R92.reuse, R68, R136 ;  /* 0x000000445c88723c */ /* 0x040ff00000041888 */
[C---:B---3--:R-:W-:Y:S08]  /*6550*/  HMMA.16816.F32.BF16 R132, R92.reuse, R60, R132 ;  /* 0x0000003c5c84723c */ /* 0x048ff00000041884 */
[----:B------:R-:W-:Y:S01]  /*6560*/  HMMA.16816.F32.BF16 R76, R92, R64, R76 ;  /* 0x000000405c4c723c */ /* 0x000fe2000004184c */
[----:B------:R-:W2:Y:S01]  /*6570*/  LDSM.16.M88.4 R92, [R104+0x6800] ;  /* 0x00680000685c783b */ /* 0x000ea20000000200 */
[----:B0-----:R-:W-:-:S02]  /*6580*/  FMUL R80, R142, R108 ;  /* 0x0000006c8e507220 */ /* 0x001fc40000400000 */
[C---:B------:R-:W-:Y:S02]  /*6590*/  FMUL R81, R142.reuse, R109 ;  /* 0x0000006d8e517220 */ /* 0x040fe40000400000 */
[C---:B----4-:R-:W-:Y:S02]  /*65a0*/  FMUL R82, R143.reuse, R110 ;  /* 0x0000006e8f527220 */ /* 0x050fe40000400000 */
[C---:B------:R-:W-:Y:S02]  /*65b0*/  FMUL R83, R143.reuse, R111 ;  /* 0x0000006f8f537220 */ /* 0x040fe40000400000 */
[C---:B------:R-:W-:Y:S02]  /*65c0*/  FMUL R84, R142.reuse, R112 ;  /* 0x000000708e547220 */ /* 0x040fe40000400000 */
[----:B------:R-:W-:Y:S02]  /*65d0*/  FMUL R85, R142, R113 ;  /* 0x000000718e557220 */ /* 0x000fe40000400000 */
[----:B------:R-:W-:-:S02]  /*65e0*/  FMUL R86, R143, R114 ;  /* 0x000000728f567220 */ /* 0x000fc40000400000 */
[C---:B------:R-:W-:Y:S02]  /*65f0*/  FMUL R87, R143.reuse, R115 ;  /* 0x000000738f577220 */ /* 0x040fe40000400000 */
[C---:B------:R-:W-:Y:S02]  /*6600*/  FMUL R96, R142.reuse, R116 ;  /* 0x000000748e607220 */ /* 0x040fe40000400000 */
[C---:B------:R-:W-:Y:S02]  /*6610*/  FMUL R97, R142.reuse, R117 ;  /* 0x000000758e617220 */ /* 0x040fe40000400000 */
[C---:B------:R-:W-:Y:S02]  /*6620*/  FMUL R98, R143.reuse, R118 ;  /* 0x000000768f627220 */ /* 0x040fe40000400000 */
[----:B------:R-:W-:Y:S02]  /*6630*/  FMUL R99, R143, R119 ;  /* 0x000000778f637220 */ /* 0x000fe40000400000 */
[----:B------:R-:W-:-:S02]  /*6640*/  FMUL R120, R142, R120 ;  /* 0x000000788e787220 */ /* 0x000fc40000400000 */
[----:B------:R-:W-:Y:S02]  /*6650*/  FMUL R121, R142, R121 ;  /* 0x000000798e797220 */ /* 0x000fe40000400000 */
[C---:B------:R-:W-:Y:S02]  /*6660*/  FMUL R122, R143.reuse, R122 ;  /* 0x0000007a8f7a7220 */ /* 0x040fe40000400000 */
[----:B------:R-:W-:Y:S01]  /*6670*/  FMUL R123, R143, R123 ;  /* 0x0000007b8f7b7220 */ /* 0x000fe20000400000 */
[----:B------:R-:W-:Y:S01]  /*6680*/  HMMA.16816.F32.BF16 R80, R100, R72, R80 ;  /* 0x000000486450723c */ /* 0x000fe20000041850 */
[----:B------:R-:W-:Y:S02]  /*6690*/  LOP3.LUT R124, R23, 0x40, RZ, 0x3c, !PT ;  /* 0x00000040177c7812 */ /* 0x000fe400078e3cff */
[----:B------:R-:W-:-:S03]  /*66a0*/  LOP3.LUT R125, R12, 0x40, RZ, 0x3c, !PT ;  /* 0x000000400c7d7812 */ /* 0x000fc600078e3cff */
[----:B------:R-:W-:Y:S02]  /*66b0*/  LDSM.16.M88.4 R104, [R124+0x6000] ;  /* 0x006000007c68783b */ /* 0x000fe40000000200 */
[C---:B------:R-:W-:Y:S02]  /*66c0*/  HMMA.16816.F32.BF16 R84, R100.reuse, R68, R84 ;  /* 0x000000446454723c */ /* 0x040fe40000041854 */
[----:B------:R-:W0:Y:S04]  /*66d0*/  LDSM.16.M88.4 R108, [R125] ;  /* 0x000000007d6c783b */ /* 0x000e280000000200 */
[----:B------:R-:W3:Y:S02]  /*66e0*/  LDSM.16.M88.4 R112, [R125+0x1000] ;  /* 0x001000007d70783b */ /* 0x000ee40000000200 */
[C---:B------:R-:W-:Y:S02]  /*66f0*/  HMMA.16816.F32.BF16 R96, R100.reuse, R60, R96 ;  /* 0x0000003c6460723c */ /* 0x040fe40000041860 */
[----:B------:R-:W4:Y:S06]  /*6700*/  LDSM.16.M88.4 R116, [R125+0x2000] ;  /* 0x002000007d74783b */ /* 0x000f2c0000000200 */
[----:B------:R-:W-:Y:S01]  /*6710*/  HMMA.16816.F32.BF16 R100, R100, R64, R120 ;  /* 0x000000406464723c */ /* 0x000fe20000041878 */
[----:B------:R-:W0:Y:S04]  /*6720*/  LDSM.16.M88.4 R120, [R125+0x3000] ;  /* 0x003000007d78783b */ /* 0x000e280000000200 */
[----:B------:R-:W0:Y:S01]  /*6730*/  LDSM.16.M88.4 R124, [R124+0x6800] ;  /* 0x006800007c7c783b */ /* 0x000e220000000200 */
[----:B------:R-:W-:-:S02]  /*6740*/  LOP3.LUT R147, R23, 0x60, RZ, 0x3c, !PT ;  /* 0x0000006017937812 */ /* 0x000fc400078e3cff */
[C---:B-1----:R-:W-:Y:S08]  /*6750*/  HMMA.16816.F32.BF16 R128, R88.reuse, R74, R128 ;  /* 0x0000004a5880723c */ /* 0x042ff00000041880 */
[C---:B------:R-:W-:Y:S08]  /*6760*/  HMMA.16816.F32.BF16 R136, R88.reuse, R70, R136 ;  /* 0x000000465888723c */ /* 0x040ff00000041888 */
[C---:B------:R-:W-:Y:S08]  /*6770*/  HMMA.16816.F32.BF16 R132, R88.reuse, R62, R132 ;  /* 0x0000003e5884723c */ /* 0x040ff00000041884 */
[----:B------:R-:W-:Y:S08]  /*6780*/  HMMA.16816.F32.BF16 R76, R88, R66, R76 ;  /* 0x00000042584c723c */ /* 0x000ff0000004184c */
[C---:B--2---:R-:W-:Y:S08]  /*6790*/  HMMA.16816.F32.BF16 R80, R92.reuse, R74, R80 ;  /* 0x0000004a5c50723c */ /* 0x044ff00000041850 */
[C---:B------:R-:W-:Y:S08]  /*67a0*/  HMMA.16816.F32.BF16 R84, R92.reuse, R70, R84 ;  /* 0x000000465c54723c */ /* 0x040ff00000041854 */
[C---:B------:R-:W-:Y:S01]  /*67b0*/  HMMA.16816.F32.BF16 R96, R92.reuse, R62, R96 ;  /* 0x0000003e5c60723c */ /* 0x040fe20000041860 */
[----:B------:R-:W-:Y:S07]  /*67c0*/  LDSM.16.M88.4 R60, [R147+0x6800] ;  /* 0x00680000933c783b */ /* 0x000fee0000000200 */
[----:B------:R-:W-:Y:S01]  /*67d0*/  HMMA.16816.F32.BF16 R100, R92, R66, R100 ;  /* 0x000000425c64723c */ /* 0x000fe20000041864 */
[----:B------:R1:W2:Y:S04]  /*67e0*/  LDSM.16.M88.4 R64, [R147+0x6000] ;  /* 0x006000009340783b */ /* 0x0002a80000000200 */
[----:B-1----:R-:W1:Y:S03]  /*67f0*/  S2R R147, SR_CTAID.X ;  /* 0x0000000000937919 */ /* 0x002e660000002500 */
[C---:B0-----:R-:W-:Y:S08]  /*6800*/  HMMA.16816.F32.BF16 R128, R104.reuse, R108, R128 ;  /* 0x0000006c6880723c */ /* 0x041ff00000041880 */
[C---:B---3--:R-:W-:Y:S08]  /*6810*/  HMMA.16816.F32.BF16 R136, R104.reuse, R112, R136 ;  /* 0x000000706888723c */ /* 0x048ff00000041888 */
[C---:B----4-:R-:W-:Y:S08]  /*6820*/  HMMA.16816.F32.BF16 R132, R104.reuse, R116, R132 ;  /* 0x000000746884723c */ /* 0x050ff00000041884 */
[----:B------:R-:W-:Y:S01]  /*6830*/  HMMA.16816.F32.BF16 R76, R104, R120, R76 ;  /* 0x00000078684c723c */ /* 0x000fe2000004184c */
[----:B-1----:R-:W-:-:S07]  /*6840*/  IMAD.SHL.U32 R147, R147, 0x20, RZ ;  /* 0x0000002093937824 */ /* 0x002fce00078e00ff */
[C---:B------:R-:W-:Y:S08]  /*6850*/  HMMA.16816.F32.BF16 R68, R124.reuse, R108, R80 ;  /* 0x0000006c7c44723c */ /* 0x040ff00000041850 */
[C---:B------:R-:W-:Y:S08]  /*6860*/  HMMA.16816.F32.BF16 R72, R124.reuse, R112, R84 ;  /* 0x000000707c48723c */ /* 0x040ff00000041854 */
[C---:B------:R-:W-:Y:S08]  /*6870*/  HMMA.16816.F32.BF16 R96, R124.reuse, R116, R96 ;  /* 0x000000747c60723c */ /* 0x040ff00000041860 */
[----:B------:R-:W-:Y:S01]  /*6880*/  HMMA.16816.F32.BF16 R100, R124, R120, R100 ;  /* 0x000000787c64723c */ /* 0x000fe20000041864 */
[----:B------:R-:W-:Y:S01]  /*6890*/  UIADD3 UR4, UR4, 0x40, URZ ;  /* 0x0000004004047890 */ /* 0x000fe2000fffe03f */
[----:B------:R-:W-:-:S05]  /*68a0*/  IADD3 R147, R147, 0x20, RZ ;  /* 0x0000002093937810 */ /* 0x000fca0007ffe0ff */
[----:B------:R-:W-:Y:S01]  /*68b0*/  ISETP.LE.AND P1, PT, R147, UR4, PT ;  /* 0x0000000493007c0c */ /* 0x000fe2000bf23270 */
[----:B--2---:R-:W-:Y:S01]  /*68c0*/  HMMA.16816.F32.BF16 R88, R64, R110, R128 ;  /* 0x0000006e4058723c */ /* 0x004fe20000041880 */
[----:B------:R-:W-:-:S07]  /*68d0*/  FFMA R8, R141, R8, R146 ;  /* 0x000000088d087223 */ /* 0x000fce0000000092 */
[----:B------:R-:W-:Y:S01]  /*68e0*/  HMMA.16816.F32.BF16 R84, R64, R114, R136 ;  /* 0x000000724054723c */ /* 0x000fe20000041888 */
[----:B------:R-:W-:-:S07]  /*68f0*/  FFMA R9, R142, R9, R145 ;  /* 0x000000098e097223 */ /* 0x000fce0000000091 */
[----:B------:R-:W-:Y:S01]  /*6900*/  HMMA.16816.F32.BF16 R80, R64, R118, R132 ;  /* 0x000000764050723c */ /* 0x000fe20000041884 */
[----:B------:R-:W-:-:S07]  /*6910*/  FFMA R140, R143, R140, R144 ;  /* 0x0000008c8f8c7223 */ /* 0x000fce0000000090 */
[----:B------:R-:W-:Y:S08]  /*6920*/  HMMA.16816.F32.BF16 R76, R64, R122, R76 ;  /* 0x0000007a404c723c */ /* 0x000ff0000004184c */
[C---:B------:R-:W-:Y:S08]  /*6930*/  HMMA.16816.F32.BF16 R108, R60.reuse, R110, R68 ;  /* 0x0000006e3c6c723c */ /* 0x040ff00000041844 */
[C---:B------:R-:W-:Y:S08]  /*6940*/  HMMA.16816.F32.BF16 R112, R60.reuse, R114, R72 ;  /* 0x000000723c70723c */ /* 0x040ff00000041848 */
[C---:B------:R-:W-:Y:S08]  /*6950*/  HMMA.16816.F32.BF16 R116, R60.reuse, R118, R96 ;  /* 0x000000763c74723c */ /* 0x040ff00000041860 */
[----:B------:R-:W-:Y:S01]  /*6960*/  HMMA.16816.F32.BF16 R120, R60, R122, R100 ;  /* 0x0000007a3c78723c */ /* 0x000fe20000041864 */
[----:B------:R-:W-:Y:S01]  /*6970*/  IMAD.MOV.U32 R97, RZ, RZ, R5 ;  /* 0x000000ffff617224 */ /* 0x000fe200078e0005 */
[----:B------:R-:W-:-:S05]  /*6980*/  MOV R96, R6 ;  /* 0x0000000600607202 */ /* 0x000fca0000000f00 */
[----:B------:R-:W-:Y:S01]  /*6990*/  IMAD.MOV.U32 R60, RZ, RZ, 0x40 ;  /* 0x00000040ff3c7424 */ /* 0x000fe200078e00ff */
[----:B------:R-:W-:-:S03]  /*69a0*/  MOV R61, R3 ;  /* 0x00000003003d7202 */ /* 0x000fc60000000f00 */
[C---:B------:R-:W-:Y:S02]  /*69b0*/  IMAD R7, R60.reuse, c[0x0][0x1b4], R7 ;  /* 0x00006d003c077a24 */ /* 0x040fe400078e0207 */
[----:B------:R-:W-:Y:S02]  /*69c0*/  IMAD R22, R60, c[0x0][0x1a4], R22 ;  /* 0x000069003c167a24 */ /* 0x000fe400078e0216 */
[----:B------:R-:W-:Y:S01]  /*69d0*/  IMAD.MOV.U32 R60, RZ, RZ, R4 ;  /* 0x000000ffff3c7224 */ /* 0x000fe200078e0004 */
[----:B------:R-:W-:Y:S01]  /*69e0*/  @P1 CALL.REL.NOINC `(.L_x_0) ;  /* 0x0000001000001944 */ /* 0x000fe20003c00000 */
[----:B------:R-:W-:Y:S05]  /*69f0*/  BRA `(.L_x_1) ;  /* 0xffffc9f000007947 */ /* 0x000fea000383ffff */
.L_x_0:
[----:B------:R-:W0:Y:S01]  /*6a00*/  S2R R63, SR_TID.X ;  /* 0x00000000003f7919 */ /* 0x000e220000002100 */
[----:B------:R-:W-:Y:S01]  /*6a10*/  IMAD.MOV.U32 R93, RZ, RZ, c[0x0][0x1c8] ;  /* 0x00007200ff5d7624 */ /* 0x000fe200078e00ff */
[----:B------:R-:W-:Y:S01]  /*6a20*/  MOV R103, R8 ;  /* 0x0000000800677202 */ /* 0x000fe20000000f00 */
[----:B------:R-:W-:Y:S01]  /*6a30*/  IMAD.MOV.U32 R137, RZ, RZ, R2 ;  /* 0x000000ffff897224 */ /* 0x000fe200078e0002 */
[----:B------:R-:W1:Y:S01]  /*6a40*/  S2R R139, SR_TID.X ;  /* 0x00000000008b7919 */ /* 0x000e620000002100 */
[----:B------:R-:W-:Y:S01]  /*6a50*/  IMAD.MOV.U32 R131, RZ, RZ, R86 ;  /* 0x000000ffff837224 */ /* 0x000fe200078e0056 */
[----:B------:R-:W-:Y:S01]  /*6a60*/  MOV R124, R81 ;  /* 0x00000051007c7202 */ /* 0x000fe20000000f00 */
[----:B------:R-:W-:Y:S01]  /*6a70*/  FMUL R2, R137, 8388608 ;  /* 0x4b00000089027820 */ /* 0x000fe20000400000 */
[----:B------:R-:W2:Y:S01]  /*6a80*/  S2R R64, SR_TID.X ;  /* 0x0000000000407919 */ /* 0x000ea20000002100 */
[----:B------:R-:W-:Y:S01]  /*6a90*/  FMUL R8, R103, 8388608 ;  /* 0x4b00000067087820 */ /* 0x000fe20000400000 */
[----:B------:R-:W-:Y:S01]  /*6aa0*/  FSETP.GEU.AND P5, PT, R140, 1.175494350822287508e-38, PT ;  /* 0x008000008c00780b */ /* 0x000fe20003fae000 */
[----:B------:R-:W-:Y:S01]  /*6ab0*/  IMAD.MOV.U32 R86, RZ, RZ, R9 ;  /* 0x000000ffff567224 */ /* 0x000fe200078e0009 */
[----:B------:R-:W3:Y:S01]  /*6ac0*/  S2R R136, SR_CTAID.X ;  /* 0x0000000000887919 */ /* 0x000ee20000002500 */
[----:B------:R-:W-:Y:S01]  /*6ad0*/  IMAD.MOV.U32 R125, RZ, RZ, R83 ;  /* 0x000000ffff7d7224 */ /* 0x000fe200078e0053 */
[----:B------:R-:W-:Y:S01]  /*6ae0*/  MOV R129, R87 ;  /* 0x0000005700817202 */ /* 0x000fe20000000f00 */
[----:B------:R-:W-:Y:S01]  /*6af0*/  FMUL R9, R86, 8388608 ;  /* 0x4b00000056097820 */ /* 0x000fe20000400000 */
[----:B------:R-:W4:Y:S01]  /*6b00*/  S2R R138, SR_CTAID.Y ;  /* 0x00000000008a7919 */ /* 0x000f220000002600 */
[----:B------:R-:W-:Y:S01]  /*6b10*/  IMAD.MOV.U32 R106, RZ, RZ, R76 ;  /* 0x000000ffff6a7224 */ /* 0x000fe200078e004c */
[----:B------:R-:W-:Y:S01]  /*6b20*/  MOV R107, R78 ;  /* 0x0000004e006b7202 */ /* 0x000fe20000000f00 */
[----:B------:R-:W-:Y:S01]  /*6b30*/  IMAD.MOV.U32 R127, RZ, RZ, R82 ;  /* 0x000000ffff7f7224 */ /* 0x000fe200078e0052 */
[----:B------:R-:W-:Y:S01]  /*6b40*/  MOV R132, R89 ;  /* 0x0000005900847202 */ /* 0x000fe20000000f00 */
[----:B------:R-:W-:Y:S01]  /*6b50*/  IMAD.MOV.U32 R104, RZ, RZ, R77 ;  /* 0x000000ffff687224 */ /* 0x000fe200078e004d */
[----:B------:R-:W-:Y:S01]  /*6b60*/  MOV R130, R84 ;  /* 0x0000005400827202 */ /* 0x000fe20000000f00 */
[----:B------:R-:W-:Y:S01]  /*6b70*/  IMAD.MOV.U32 R105, RZ, RZ, R79 ;  /* 0x000000ffff697224 */ /* 0x000fe200078e004f */
[----:B0-----:R-:W-:Y:S01]  /*6b80*/  SHF.R.U32.HI R62, RZ, 0x5, R63 ;  /* 0x00000005ff3e7819 */ /* 0x001fe2000001163f */
[----:B------:R-:W-:Y:S01]  /*6b90*/  IMAD.SHL.U32 R63, R63, 0x8, RZ ;  /* 0x000000083f3f7824 */ /* 0x000fe200078e00ff */
[----:B------:R-:W-:Y:S01]  /*6ba0*/  FSEL R84, RZ, -23, P5 ;  /* 0xc1b80000ff547808 */ /* 0x000fe20002800000 */
[----:B------:R-:W-:Y:S01]  /*6bb0*/  IMAD.MOV.U32 R128, RZ, RZ, R85 ;  /* 0x000000ffff807224 */ /* 0x000fe200078e0055 */
[----:B------:R-:W-:Y:S01]  /*6bc0*/  SGXT.U32 R62, R62, 0x2 ;  /* 0x000000023e3e781a */ /* 0x000fe20000000000 */
[C---:B-1----:R-:W-:Y:S01]  /*6bd0*/  IMAD.SHL.U32 R0, R139.reuse, 0x4, RZ ;  /* 0x000000048b007824 */ /* 0x042fe200078e00ff */
[--C-:B------:R-:W-:Y:S01]  /*6be0*/  SHF.R.S32.HI R13, RZ, 0x4, R139.reuse ;  /* 0x00000004ff0d7819 */ /* 0x100fe2000001148b */
[----:B------:R-:W-:Y:S01]  /*6bf0*/  IMAD.SHL.U32 R11, R139, 0x10, RZ ;  /* 0x000000108b0b7824 */ /* 0x000fe200078e00ff */
[----:B--2---:R-:W-:Y:S01]  /*6c00*/  LOP3.LUT R65, R64, 0x7f, RZ, 0xc0, !PT ;  /* 0x0000007f40417812 */ /* 0x004fe200078ec0ff */
[----:B------:R-:W-:Y:S01]  /*6c10*/  IMAD R62, R62, c[0x0][0x1c8], RZ ;  /* 0x000072003e3e7a24 */ /* 0x000fe200078e02ff */
[----:B------:R-:W-:Y:S01]  /*6c20*/  LOP3.LUT R64, R64, 0x60, RZ, 0xc0, !PT ;  /* 0x0000006040407812 */ /* 0x000fe200078ec0ff */
[----:B------:R-:W-:Y:S01]  /*6c30*/  IMAD.MOV.U32 R126, RZ, RZ, R80 ;  /* 0x000000ffff7e7224 */ /* 0x000fe200078e0050 */
[----:B------:R-:W-:Y:S01]  /*6c40*/  LOP3.LUT R0, R0, 0x38, RZ, 0xc0, !PT ;  /* 0x0000003800007812 */ /* 0x000fe200078ec0ff */
[C---:B------:R-:W-:Y:S01]  /*6c50*/  IMAD R16, R93.reuse, 0x4, R62 ;  /* 0x000000045d107824 */ /* 0x040fe200078e023e */
[----:B---3--:R-:W-:Y:S01]  /*6c60*/  SHF.L.U32 R136, R136, 0x5, RZ ;  /* 0x0000000588887819 */ /* 0x008fe200000006ff */
[----:B------:R-:W-:Y:S01]  /*6c70*/  IMAD.MOV.U32 R135, RZ, RZ, R90 ;  /* 0x000000ffff877224 */ /* 0x000fe200078e005a */
[----:B------:R-:W-:Y:S01]  /*6c80*/  SHF.R.U32.HI R14, RZ, 0x1, R139 ;  /* 0x00000001ff0e7819 */ /* 0x000fe2000001168b */
[----:B------:R-:W-:Y:S01]  /*6c90*/  IMAD R75, R64, 0x10, R0 ;  /* 0x00000010404b7824 */ /* 0x000fe200078e0200 */
[----:B------:R-:W-:Y:S01]  /*6ca0*/  LEA R17, R93, R16, 0x2 ;  /* 0x000000105d117211 */ /* 0x000fe200078e10ff */
[----:B----4-:R-:W-:Y:S01]  /*6cb0*/  IMAD R7, R138, c[0x0][0x1c0], RZ ;  /* 0x000070008a077a24 */ /* 0x010fe200078e02ff */
[----:B------:R-:W-:Y:S01]  /*6cc0*/  LOP3.LUT R0, R63, 0x180, RZ, 0xc0, !PT ;  /* 0x000001803f007812 */ /* 0x000fe200078ec0ff */
[----:B------:R-:W-:Y:S01]  /*6cd0*/  IMAD.MOV.U32 R134, RZ, RZ, R88 ;  /* 0x000000ffff867224 */ /* 0x000fe200078e0058 */
[----:B------:R-:W-:Y:S01]  /*6ce0*/  SHF.L.U32 R12, R139, 0x9, RZ ;  /* 0x000000098b0c7819 */ /* 0x000fe200000006ff */
[----:B------:R-:W-:Y:S01]  /*6cf0*/  IMAD R18, R93, 0x4, R17 ;  /* 0x000000045d127824 */ /* 0x000fe200078e0211 */
[----:B------:R-:W-:Y:S01]  /*6d00*/  LOP3.LUT R28, R0, 0x48, R139, 0xf8, !PT ;  /* 0x00000048001c7812 */ /* 0x000fe200078ef88b */
[----:B------:R-:W-:Y:S01]  /*6d10*/  IMAD.MOV.U32 R133, RZ, RZ, R91 ;  /* 0x000000ffff857224 */ /* 0x000fe200078e005b */
[----:B------:R-:W-:Y:S01]  /*6d20*/  SGXT R0, R13, 0x1 ;  /* 0x000000010d00781a */ /* 0x000fe20000000200 */
[----:B------:R-:W-:Y:S01]  /*6d30*/  BAR.SYNC.DEFER_BLOCKING 0x0 ;  /* 0x0000000000007b1d */ /* 0x000fe20000010000 */
[----:B------:R-:W-:-:S02]  /*6d40*/  LEA R19, R93, R18, 0x2 ;  /* 0x000000125d137211 */ /* 0x000fc400078e10ff */
[----:B------:R-:W-:Y:S02]  /*6d50*/  LOP3.LUT R13, R11, 0x70, RZ, 0xc0, !PT ;  /* 0x000000700b0d7812 */ /* 0x000fe400078ec0ff */
[----:B------:R-:W-:Y:S01]  /*6d60*/  LOP3.LUT R136, R136, 0x1f, R139, 0xf8, !PT ;  /* 0x0000001f88887812 */ /* 0x000fe200078ef88b */
[----:B------:R-:W-:Y:S01]  /*6d70*/  IMAD R20, R93, 0x4, R19 ;  /* 0x000000045d147824 */ /* 0x000fe200078e0213 */
[----:B------:R-:W-:Y:S02]  /*6d80*/  LOP3.LUT R14, R14, 0xc, RZ, 0xc0, !PT ;  /* 0x0000000c0e0e7812 */ /* 0x000fe400078ec0ff */
[----:B------:R-:W-:Y:S01]  /*6d90*/  SHF.L.U32 R10, R139, 0x6, RZ ;  /* 0x000000068b0a7819 */ /* 0x000fe200000006ff */
[----:B------:R-:W-:Y:S01]  /*6da0*/  IMAD R21, R93, 0x4, R20 ;  /* 0x000000045d157824 */ /* 0x000fe200078e0214 */
[----:B------:R-:W-:Y:S02]  /*6db0*/  LOP3.LUT R11, R0, 0x840, RZ, 0xc0, !PT ;  /* 0x00000840000b7812 */ /* 0x000fe400078ec0ff */
[----:B------:R-:W-:Y:S01]  /*6dc0*/  LOP3.LUT R15, R13, 0x1800, R12, 0xf8, !PT ;  /* 0x000018000d0f7812 */ /* 0x000fe200078ef80c */
[----:B------:R-:W-:Y:S01]  /*6dd0*/  IMAD R22, R93, 0x4, R21 ;  /* 0x000000045d167824 */ /* 0x000fe200078e0215 */
[----:B------:R-:W-:Y:S01]  /*6de0*/  IADD3 R0, R13, R14, RZ ;  /* 0x0000000e0d007210 */ /* 0x000fe20007ffe0ff */
[----:B------:R-:W-:Y:S01]  /*6df0*/  IMAD R12, R136, c[0x0][0x1c4], RZ ;  /* 0x00007100880c7a24 */ /* 0x000fe200078e02ff */
[----:B------:R-:W-:Y:S01]  /*6e00*/  LOP3.LUT R14, R11, 0x40, R10, 0x78, !PT ;  /* 0x000000400b0e7812 */ /* 0x000fe200078e780a */
[----:B------:R-:W-:Y:S01]  /*6e10*/  IMAD R23, R93, 0x4, R22 ;  /* 0x000000045d177824 */ /* 0x000fe200078e0216 */
[----:B------:R-:W-:Y:S01]  /*6e20*/  ISETP.GE.U32.AND P0, PT, R65, 0x20, PT ;  /* 0x000000204100780c */ /* 0x000fe20003f06070 */
[----:B------:R-:W-:Y:S01]  /*6e30*/  IMAD.SHL.U32 R10, R7, 0x2, RZ ;  /* 0x00000002070a7824 */ /* 0x000fe200078e00ff */
[----:B------:R-:W-:Y:S01]  /*6e40*/  SHF.L.U32 R13, R12, 0x1, RZ ;  /* 0x000000010c0d7819 */ /* 0x000fe200000006ff */
[----:B------:R-:W-:Y:S01]  /*6e50*/  IMAD R24, R93, 0x4, R23 ;  /* 0x000000045d187824 */ /* 0x000fe200078e0217 */
[----:B------:R-:W-:Y:S01]  /*6e60*/  LOP3.LUT R139, R139, 0x1c, RZ, 0xc0, !PT ;  /* 0x0000001c8b8b7812 */ /* 0x000fe200078ec0ff */
[----:B------:R-:W-:Y:S01]  /*6e70*/  IMAD.HI R11, R7, 0x2, RZ ;  /* 0x00000002070b7827 */ /* 0x000fe200078e02ff */
[----:B------:R-:W-:-:S02]  /*6e80*/  IADD3 R31, P1, P2, R13, c[0x0][0x178], R10 ;  /* 0x00005e000d1f7a10 */ /* 0x000fc40007a3e00a */
[----:B------:R-:W-:Y:S01]  /*6e90*/  LOP3.LUT R7, R15, R28, RZ, 0x3c, !PT ;  /* 0x0000001c0f077212 */ /* 0x000fe200078e3cff */
[----:B------:R-:W-:Y:S01]  /*6ea0*/  IMAD R25, R93, 0x4, R24 ;  /* 0x000000045d197824 */ /* 0x000fe200078e0218 */
[----:B------:R-:W-:Y:S01]  /*6eb0*/  LEA R10, P3, R17, R31, 0x1 ;  /* 0x0000001f110a7211 */ /* 0x000fe200078608ff */
[----:B------:R-:W-:-:S04]  /*6ec0*/  IMAD.HI R12, R12, 0x2, RZ ;  /* 0x000000020c0c7827 */ /* 0x000fc800078e02ff */
[----:B------:R-:W-:Y:S01]  /*6ed0*/  IMAD R26, R93, 0x4, R25 ;  /* 0x000000045d1a7824 */ /* 0x000fe200078e0219 */
[----:B------:R-:W-:Y:S01]  /*6ee0*/  IADD3.X R95, R12, c[0x0][0x17c], R11, P1, P2 ;  /* 0x00005f000c5f7a10 */ /* 0x000fe20000fe440b */
[----:B------:R-:W-:Y:S01]  /*6ef0*/  IMAD.IADD R75, R75, 0x1, R14 ;  /* 0x000000014b4b7824 */ /* 0x000fe200078e020e */
[-C--:B------:R-:W-:Y:S02]  /*6f00*/  LEA R12, P2, R16, R31.reuse, 0x1 ;  /* 0x0000001f100c7211 */ /* 0x080fe400078408ff */
[C---:B------:R-:W-:Y:S02]  /*6f10*/  LEA R27, R93.reuse, R26, 0x2 ;  /* 0x0000001a5d1b7211 */ /* 0x040fe400078e10ff */
[----:B------:R-:W-:Y:S02]  /*6f20*/  LEA R14, P1, R62, R31, 0x1 ;  /* 0x0000001f3e0e7211 */ /* 0x000fe400078208ff */
[-C--:B------:R-:W-:Y:S01]  /*6f30*/  LEA.HI.X.SX32 R13, R16, R95.reuse, 0x1, P2 ;  /* 0x0000005f100d7211 */ /* 0x080fe200010f0eff */
[----:B------:R-:W-:Y:S01]  /*6f40*/  IMAD R28, R93, 0x4, R27 ;  /* 0x000000045d1c7824 */ /* 0x000fe200078e021b */
[----:B------:R-:W-:-:S02]  /*6f50*/  LEA.HI.X.SX32 R15, R62, R95, 0x1, P1 ;  /* 0x0000005f3e0f7211 */ /* 0x000fc400008f0eff */
[C---:B------:R-:W-:Y:S01]  /*6f60*/  LEA R72, P1, R18.reuse, R31, 0x1 ;  /* 0x0000001f12487211 */ /* 0x040fe200078208ff */
[----:B------:R-:W-:Y:S01]  /*6f70*/  IMAD R29, R93, 0x4, R28 ;  /* 0x000000045d1d7824 */ /* 0x000fe200078e021c */
[-C--:B------:R-:W-:Y:S02]  /*6f80*/  LEA.HI.X.SX32 R11, R17, R95.reuse, 0x1, P3 ;  /* 0x0000005f110b7211 */ /* 0x080fe400018f0eff */
[----:B------:R-:W-:Y:S02]  /*6f90*/  LEA.HI.X.SX32 R73, R18, R95, 0x1, P1 ;  /* 0x0000005f12497211 */ /* 0x000fe400008f0eff */
[----:B------:R-:W-:Y:S02]  /*6fa0*/  LEA R16, R93, R29, 0x2 ;  /* 0x0000001d5d107211 */ /* 0x000fe400078e10ff */
[-C--:B------:R-:W-:Y:S02]  /*6fb0*/  LEA R70, P1, R19, R31.reuse, 0x1 ;  /* 0x0000001f13467211 */ /* 0x080fe400078208ff */
[----:B------:R-:W-:Y:S01]  /*6fc0*/  LEA R68, P2, R20, R31, 0x1 ;  /* 0x0000001f14447211 */ /* 0x000fe200078408ff */
[----:B------:R-:W-:Y:S01]  /*6fd0*/  IMAD R17, R93, 0x4, R16 ;  /* 0x000000045d117824 */ /* 0x000fe200078e0210 */
[----:B------:R-:W-:-:S02]  /*6fe0*/  LEA.HI.X.SX32 R71, R19, R95, 0x1, P1 ;  /* 0x0000005f13477211 */ /* 0x000fc400008f0eff */
[----:B------:R-:W-:Y:S01]  /*6ff0*/  LEA R66, P3, R21, R31, 0x1 ;  /* 0x0000001f15427211 */ /* 0x000fe200078608ff */
[----:B------:R-:W-:Y:S01]  /*7000*/  IMAD R18, R93, 0x4, R17 ;  /* 0x000000045d127824 */ /* 0x000fe200078e0211 */
[-C--:B------:R-:W-:Y:S02]  /*7010*/  LEA.HI.X.SX32 R69, R20, R95.reuse, 0x1, P2 ;  /* 0x0000005f14457211 */ /* 0x080fe400010f0eff */
[----:B------:R-:W-:Y:S02]  /*7020*/  LEA.HI.X.SX32 R67, R21, R95, 0x1, P3 ;  /* 0x0000005f15437211 */ /* 0x000fe400018f0eff */
[C---:B------:R-:W-:Y:S02]  /*7030*/  LEA R19, R93.reuse, R18, 0x2 ;  /* 0x000000125d137211 */ /* 0x040fe400078e10ff */
[-C--:B------:R-:W-:Y:S02]  /*7040*/  LEA R60, P3, R24, R31.reuse, 0x1 ;  /* 0x0000001f183c7211 */ /* 0x080fe400078608ff */
[----:B------:R-:W-:Y:S01]  /*7050*/  LEA R64, P1, R22, R31, 0x1 ;  /* 0x0000001f16407211 */ /* 0x000fe200078208ff */
[----:B------:R-:W-:Y:S01]  /*7060*/  IMAD R20, R93, 0x4, R19 ;  /* 0x000000045d147824 */ /* 0x000fe200078e0213 */
[----:B------:R-:W-:-:S02]  /*7070*/  LEA.HI.X.SX32 R61, R24, R95, 0x1, P3 ;  /* 0x0000005f183d7211 */ /* 0x000fc400018f0eff */
[----:B------:R-:W-:Y:S01]  /*7080*/  LEA.HI.X.SX32 R65, R22, R95, 0x1, P1 ;  /* 0x0000005f16417211 */ /* 0x000fe200008f0eff */
[----:B------:R-:W-:Y:S01]  /*7090*/  IMAD R21, R93, 0x4, R20 ;  /* 0x000000045d157824 */ /* 0x000fe200078e0214 */
[-C--:B------:R-:W-:Y:S02]  /*70a0*/  LEA R54, P3, R27, R31.reuse, 0x1 ;  /* 0x0000001f1b367211 */ /* 0x080fe400078608ff */
[----:B------:R-:W-:Y:S02]  /*70b0*/  LEA R62, P2, R23, R31, 0x1 ;  /* 0x0000001f173e7211 */ /* 0x000fe400078408ff */
[----:B------:R-:W-:Y:S02]  /*70c0*/  LEA R22, R93, R21, 0x2 ;  /* 0x000000155d167211 */ /* 0x000fe400078e10ff */
[-C--:B------:R-:W-:Y:S02]  /*70d0*/  LEA.HI.X.SX32 R55, R27, R95.reuse, 0x1, P3 ;  /* 0x0000005f1b377211 */ /* 0x080fe400018f0eff */
[----:B------:R-:W-:Y:S01]  /*70e0*/  LEA.HI.X.SX32 R63, R23, R95, 0x1, P2 ;  /* 0x0000005f173f7211 */ /* 0x000fe200010f0eff */
[----:B------:R-:W-:Y:S01]  /*70f0*/  IMAD R23, R93, 0x4, R22 ;  /* 0x000000045d177824 */ /* 0x000fe200078e0216 */
[----:B------:R-:W-:-:S02]  /*7100*/  LEA R58, P1, R25, R31, 0x1 ;  /* 0x0000001f193a7211 */ /* 0x000fc400078208ff */
[C---:B------:R-:W-:Y:S02]  /*7110*/  LEA R50, P3, R16.reuse, R31, 0x1 ;  /* 0x0000001f10327211 */ /* 0x040fe400078608ff */
[-C--:B------:R-:W-:Y:S02]  /*7120*/  LEA.HI.X.SX32 R59, R25, R95.reuse, 0x1, P1 ;  /* 0x0000005f193b7211 */ /* 0x080fe400008f0eff */
[----:B------:R-:W-:Y:S01]  /*7130*/  LEA.HI.X.SX32 R51, R16, R95, 0x1, P3 ;  /* 0x0000005f10337211 */ /* 0x000fe200018f0eff */
[----:B------:R-:W-:Y:S01]  /*7140*/  IMAD R16, R93, 0x4, R23 ;  /* 0x000000045d107824 */ /* 0x000fe200078e0217 */
[-C--:B------:R-:W-:Y:S02]  /*7150*/  LEA R48, P1, R28, R31.reuse, 0x1 ;  /* 0x0000001f1c307211 */ /* 0x080fe400078208ff */
[----:B------:R-:W-:Y:S02]  /*7160*/  LEA R56, P2, R26, R31, 0x1 ;  /* 0x0000001f1a387211 */ /* 0x000fe400078408ff */
[----:B------:R-:W-:-:S02]  /*7170*/  LEA.HI.X.SX32 R49, R28, R95, 0x1, P1 ;  /* 0x0000005f1c317211 */ /* 0x000fc400008f0eff */
[----:B------:R-:W-:Y:S02]  /*7180*/  LEA R44, P1, R17, R31, 0x1 ;  /* 0x0000001f112c7211 */ /* 0x000fe400078208ff */
[----:B------:R-:W-:Y:S02]  /*7190*/  LEA R24, R93, R16, 0x2 ;  /* 0x000000105d187211 */ /* 0x000fe400078e10ff */
[----:B------:R-:W-:Y:S02]  /*71a0*/  LEA.HI.X.SX32 R57, R26, R95, 0x1, P2 ;  /* 0x0000005f1a397211 */ /* 0x000fe400010f0eff */
[----:B------:R-:W-:Y:S02]  /*71b0*/  LEA R52, P2, R29, R31, 0x1 ;  /* 0x0000001f1d347211 */ /* 0x000fe400078408ff */
[-C--:B------:R-:W-:Y:S01]  /*71c0*/  LEA.HI.X.SX32 R45, R17, R95.reuse, 0x1, P1 ;  /* 0x0000005f112d7211 */ /* 0x080fe200008f0eff */
[----:B------:R-:W-:Y:S01]  /*71d0*/  IMAD R17, R93, 0x4, R24 ;  /* 0x000000045d117824 */ /* 0x000fe200078e0218 */
[----:B------:R-:W-:-:S02]  /*71e0*/  LEA.HI.X.SX32 R53, R29, R95, 0x1, P2 ;  /* 0x0000005f1d357211 */ /* 0x000fc400010f0eff */
[-C--:B------:R-:W-:Y:S01]  /*71f0*/  LEA R40, P2, R18, R31.reuse, 0x1 ;  /* 0x0000001f12287211 */ /* 0x080fe200078408ff */
[----:B------:R-:W-:Y:S01]  /*7200*/  IMAD R25, R93, 0x4, R17 ;  /* 0x000000045d197824 */ /* 0x000fe200078e0211 */
[----:B------:R-:W-:Y:S02]  /*7210*/  LEA R32, P1, R20, R31, 0x1 ;  /* 0x0000001f14207211 */ /* 0x000fe400078208ff */
[----:B------:R-:W-:Y:S02]  /*7220*/  LEA.HI.X.SX32 R41, R18, R95, 0x1, P2 ;  /* 0x0000005f12297211 */ /* 0x000fe400010f0eff */
[-C--:B------:R-:W-:Y:S02]  /*7230*/  LEA R36, P3, R19, R31.reuse, 0x1 ;  /* 0x0000001f13247211 */ /* 0x080fe400078608ff */
[----:B------:R-:W-:Y:S02]  /*7240*/  LEA R28, P2, R21, R31, 0x1 ;  /* 0x0000001f151c7211 */ /* 0x000fe400078408ff */
[----:B------:R-:W-:-:S02]  /*7250*/  LEA.HI.X.SX32 R33, R20, R95, 0x1, P1 ;  /* 0x0000005f14217211 */ /* 0x000fc400008f0eff */
[----:B------:R-:W-:Y:S02]  /*7260*/  LEA R20, R93, R25, 0x2 ;  /* 0x000000195d147211 */ /* 0x000fe400078e10ff */
[-C--:B------:R-:W-:Y:S02]  /*7270*/  LEA.HI.X.SX32 R37, R19, R95.reuse, 0x1, P3 ;  /* 0x0000005f13257211 */ /* 0x080fe400018f0eff */
[----:B------:R-:W-:Y:S01]  /*7280*/  LEA.HI.X.SX32 R29, R21, R95, 0x1, P2 ;  /* 0x0000005f151d7211 */ /* 0x000fe200010f0eff */
[C---:B------:R-:W-:Y:S01]  /*7290*/  IMAD R21, R93.reuse, 0x4, R20 ;  /* 0x000000045d157824 */ /* 0x040fe200078e0214 */
[-C--:B------:R-:W-:Y:S02]  /*72a0*/  LEA R26, P3, R22, R31.reuse, 0x1 ;  /* 0x0000001f161a7211 */ /* 0x080fe400078608ff */
[----:B------:R-:W-:Y:S01]  /*72b0*/  LEA R18, P2, R16, R31, 0x1 ;  /* 0x0000001f10127211 */ /* 0x000fe200078408ff */
[----:B------:R-:W-:Y:S01]  /*72c0*/  IMAD R74, R93, 0x4, R21 ;  /* 0x000000045d4a7824 */ /* 0x000fe200078e0215 */
[----:B------:R-:W-:-:S02]  /*72d0*/  LEA.HI.X.SX32 R27, R22, R95, 0x1, P3 ;  /* 0x0000005f161b7211 */ /* 0x000fc400018f0eff */
[----:B------:R-:W-:Y:S02]  /*72e0*/  LEA.HI.X.SX32 R19, R16, R95, 0x1, P2 ;  /* 0x0000005f10137211 */ /* 0x000fe400010f0eff */
[CC--:B------:R-:W-:Y:S02]  /*72f0*/  LEA R46, P3, R24.reuse, R31.reuse, 0x1 ;  /* 0x0000001f182e7211 */ /* 0x0c0fe400078608ff */
[-C--:B------:R-:W-:Y:S02]  /*7300*/  LEA R38, P2, R25, R31.reuse, 0x1 ;  /* 0x0000001f19267211 */ /* 0x080fe400078408ff */
[----:B------:R-:W-:Y:S02]  /*7310*/  LEA R22, P1, R23, R31, 0x1 ;  /* 0x0000001f17167211 */ /* 0x000fe400078208ff */
[-C--:B------:R-:W-:Y:S02]  /*7320*/  LEA.HI.X.SX32 R47, R24, R95.reuse, 0x1, P3 ;  /* 0x0000005f182f7211 */ /* 0x080fe400018f0eff */
[----:B------:R-:W-:-:S02]  /*7330*/  LEA.HI.X.SX32 R39, R25, R95, 0x1, P2 ;  /* 0x0000005f19277211 */ /* 0x000fc400010f0eff */
[-C--:B------:R-:W-:Y:S02]  /*7340*/  LEA R34, P3, R20, R31.reuse, 0x1 ;  /* 0x0000001f14227211 */ /* 0x080fe400078608ff */
[----:B------:R-:W-:Y:S02]  /*7350*/  LEA R24, P2, R74, R31, 0x1 ;  /* 0x0000001f4a187211 */ /* 0x000fe400078408ff */
[----:B------:R-:W-:Y:S02]  /*7360*/  LEA R92, R93, R74, 0x2 ;  /* 0x0000004a5d5c7211 */ /* 0x000fe400078e10ff */
[----:B------:R-:W-:Y:S02]  /*7370*/  LEA.HI.X.SX32 R23, R23, R95, 0x1, P1 ;  /* 0x0000005f17177211 */ /* 0x000fe400008f0eff */
[----:B------:R-:W-:Y:S01]  /*7380*/  LEA R42, P1, R17, R31, 0x1 ;  /* 0x0000001f112a7211 */ /* 0x000fe200078208ff */
[----:B------:R-:W-:Y:S01]  /*7390*/  IMAD R93, R93, 0x4, R92 ;  /* 0x000000045d5d7824 */ /* 0x000fe200078e025c */
[----:B------:R-:W-:-:S02]  /*73a0*/  LEA.HI.X.SX32 R35, R20, R95, 0x1, P3 ;  /* 0x0000005f14237211 */ /* 0x000fc400018f0eff */
[----:B------:R-:W-:Y:S02]  /*73b0*/  LEA.HI.X.SX32 R25, R74, R95, 0x1, P2 ;  /* 0x0000005f4a197211 */ /* 0x000fe400010f0eff */
[C---:B------:R-:W-:Y:S02]  /*73c0*/  LEA R16, P3, R92.reuse, R31, 0x1 ;  /* 0x0000001f5c107211 */ /* 0x040fe400078608ff */
[----:B------:R-:W-:Y:S02]  /*73d0*/  FSETP.GEU.AND P2, PT, R137, 1.175494350822287508e-38, PT ;  /* 0x008000008900780b */ /* 0x000fe40003f4e000 */
[-C--:B------:R-:W-:Y:S02]  /*73e0*/  LEA.HI.X.SX32 R43, R17, R95.reuse, 0x1, P1 ;  /* 0x0000005f112b7211 */ /* 0x080fe400008f0eff */
[----:B------:R-:W-:Y:S02]  /*73f0*/  LEA.HI.X.SX32 R17, R92, R95, 0x1, P3 ;  /* 0x0000005f5c117211 */ /* 0x000fe400018f0eff */
[----:B------:R-:W-:-:S02]  /*7400*/  FSEL R2, R2, R137, !P2 ;  /* 0x0000008902027208 */ /* 0x000fc40005000000 */
[----:B------:R-:W-:Y:S02]  /*7410*/  FSETP.GEU.AND P3, PT, R103, 1.175494350822287508e-38, PT ;  /* 0x008000006700780b */ /* 0x000fe40003f6e000 */
[-C--:B------:R-:W-:Y:S02]  /*7420*/  LEA R30, P1, R21, R31.reuse, 0x1 ;  /* 0x0000001f151e7211 */ /* 0x080fe400078208ff */
[----:B------:R-:W-:Y:S02]  /*7430*/  IADD3 R74, R2, -0x3f3504f3, RZ ;  /* 0xc0cafb0d024a7810 */ /* 0x000fe40007ffe0ff */
[----:B------:R-:W-:Y:S02]  /*7440*/  LEA R20, P4, R93, R31, 0x1 ;  /* 0x0000001f5d147211 */ /* 0x000fe400078808ff */
[----:B------:R-:W-:Y:S02]  /*7450*/  FSEL R8, R8, R103, !P3 ;  /* 0x0000006708087208 */ /* 0x000fe40005800000 */
[----:B------:R-:W-:-:S02]  /*7460*/  LEA.HI.X.SX32 R31, R21, R95, 0x1, P1 ;  /* 0x0000005f151f7211 */ /* 0x000fc400008f0eff */
[----:B------:R-:W-:Y:S02]  /*7470*/  LOP3.LUT R81, R74, 0xff800000, RZ, 0xc0, !PT ;  /* 0xff8000004a517812 */ /* 0x000fe400078ec0ff */
[----:B------:R-:W-:Y:S02]  /*7480*/  LEA.HI.X.SX32 R21, R93, R95, 0x1, P4 ;  /* 0x0000005f5d157211 */ /* 0x000fe400020f0eff */
[----:B------:R-:W-:Y:S01]  /*7490*/  IADD3 R74, R8, -0x3f3504f3, RZ ;  /* 0xc0cafb0d084a7810 */ /* 0x000fe20007ffe0ff */
[----:B------:R0:W1:Y:S01]  /*74a0*/  I2F R77, R81 ;  /* 0x00000051004d7306 */ /* 0x0000620000201400 */
[----:B------:R-:W-:Y:S02]  /*74b0*/  FSETP.GEU.AND P4, PT, R86, 1.175494350822287508e-38, PT ;  /* 0x008000005600780b */ /* 0x000fe40003f8e000 */
[----:B------:R-:W-:Y:S01]  /*74c0*/  LOP3.LUT R83, R74, 0xff800000, RZ, 0xc0, !PT ;  /* 0xff8000004a537812 */ /* 0x000fe200078ec0ff */
[----:B------:R-:W-:Y:S01]  /*74d0*/  FMUL R74, R140, 8388608 ;  /* 0x4b0000008c4a7820 */ /* 0x000fe20000400000 */
[----:B------:R-:W-:-:S02]  /*74e0*/  FSEL R9, R9, R86, !P4 ;  /* 0x0000005609097208 */ /* 0x000fc40006000000 */
[----:B------:R-:W-:Y:S01]  /*74f0*/  FSETP.GT.AND P1, PT, |R140|, 8.50705917302346158658e+37, PT ;  /* 0x7e8000008c00780b */ /* 0x000fe20003f24200 */
[----:B------:R2:W3:Y:S01]  /*7500*/  I2F R79, R83 ;  /* 0x00000053004f7306 */ /* 0x0004e20000201400 */
[----:B------:R-:W-:Y:S01]  /*7510*/  IADD3 R76, R9, -0x3f3504f3, RZ ;  /* 0xc0cafb0d094c7810 */ /* 0x000fe20007ffe0ff */
[----:B0-----:R-:W-:Y:S01]  /*7520*/  IMAD.IADD R81, R2, 0x1, -R81 ;  /* 0x0000000102517824 */ /* 0x001fe200078e0a51 */
[----:B------:R-:W-:Y:S02]  /*7530*/  FSEL R74, R74, R140, !P5 ;  /* 0x0000008c4a4a7208 */ /* 0x000fe40006800000 */
[----:B------:R-:W-:Y:S01]  /*7540*/  LOP3.LUT R82, R76, 0xff800000, RZ, 0xc0, !PT ;  /* 0xff8000004c527812 */ /* 0x000fe200078ec0ff */
[----:B------:R-:W-:Y:S01]  /*7550*/  FADD R81, R81, -1 ;  /* 0xbf80000051517421 */ /* 0x000fe20000000000 */
[----:B------:R-:W-:Y:S02]  /*7560*/  IADD3 R76, R74, -0x3f3504f3, RZ ;  /* 0xc0cafb0d4a4c7810 */ /* 0x000fe40007ffe0ff */
[----:B------:R-:W0:Y:S01]  /*7570*/  I2F R85, R82 ;  /* 0x0000005200557306 */ /* 0x000e220000201400 */
[----:B------:R-:W-:Y:S01]  /*7580*/  FSEL R78, RZ, -23, P3 ;  /* 0xc1b80000ff4e7808 */ /* 0x000fe20001800000 */
[----:B--2---:R-:W-:Y:S01]  /*7590*/  IMAD.IADD R83, R8, 0x1, -R83 ;  /* 0x0000000108537824 */ /* 0x004fe200078e0a53 */
[----:B------:R-:W-:Y:S01]  /*75a0*/  LOP3.LUT R87, R76, 0xff800000, RZ, 0xc0, !PT ;  /* 0xff8000004c577812 */ /* 0x000fe200078ec0ff */
[----:B------:R-:W-:Y:S01]  /*75b0*/  @P1 FMUL R123, R123, 0.25 ;  /* 0x3e8000007b7b1820 */ /* 0x000fe20000400000 */
[----:B------:R-:W-:Y:S01]  /*75c0*/  FSEL R76, RZ, -23, P2 ;  /* 0xc1b80000ff4c7808 */ /* 0x000fe20001000000 */
[----:B------:R-:W-:Y:S01]  /*75d0*/  @P1 FMUL R122, R122, 0.25 ;  /* 0x3e8000007a7a1820 */ /* 0x000fe20000400000 */
[C---:B------:R-:W-:Y:S01]  /*75e0*/  FSETP.GEU.AND P2, PT, |R140|.reuse, 1.175494350822287508e-38, PT ;  /* 0x008000008c00780b */ /* 0x040fe20003f4e200 */
[----:B------:R-:W-:Y:S01]  /*75f0*/  @P1 FMUL R140, R140, 0.25 ;  /* 0x3e8000008c8c1820 */ /* 0x000fe20000400000 */
[----:B------:R-:W-:Y:S01]  /*7600*/  FSEL R80, RZ, -23, P4 ;  /* 0xc1b80000ff507808 */ /* 0x000fe20002000000 */
[----:B-1----:R-:W-:Y:S01]  /*7610*/  FFMA.FTZ R76, R77, 1.1920928955078125e-07, R76 ;  /* 0x340000004d4c7823 */ /* 0x002fe2000001004c */
[C---:B------:R-:W-:Y:S01]  /*7620*/  FSETP.GT.AND P3, PT, |R86|.reuse, 8.50705917302346158658e+37, PT ;  /* 0x7e8000005600780b */ /* 0x040fe20003f64200 */
[----:B---3--:R-:W-:Y:S01]  /*7630*/  FFMA.FTZ R77, R79, 1.1920928955078125e-07, R78 ;  /* 0x340000004f4d7823 */ /* 0x008fe2000001004e */
[----:B------:R-:W1:Y:S01]  /*7640*/  I2F R89, R87 ;  /* 0x0000005700597306 */ /* 0x000e620000201400 */
[----:B------:R-:W-:Y:S01]  /*7650*/  FSETP.GEU.AND P4, PT, |R86|, 1.175494350822287508e-38, PT ;  /* 0x008000005600780b */ /* 0x000fe20003f8e200 */
[----:B------:R-:W-:Y:S01]  /*7660*/  @P1 FMUL R119, R119, 0.25 ;  /* 0x3e80000077771820 */ /* 0x000fe20000400000 */
[----:B------:R-:W-:Y:S01]  /*7670*/  FSETP.GEU.AND P5, PT, |R103|, 1.175494350822287508e-38, PT ;  /* 0x008000006700780b */ /* 0x000fe20003fae200 */
[----:B0-----:R-:W-:Y:S01]  /*7680*/  FFMA.FTZ R78, R85, 1.1920928955078125e-07, R80 ;  /* 0x34000000554e7823 */ /* 0x001fe20000010050 */
[----:B------:R-:W-:Y:S01]  /*7690*/  IADD3 R82, R9, -R82, RZ ;  /* 0x8000005209527210 */ /* 0x000fe20007ffe0ff */
[----:B------:R-:W-:-:S02]  /*76a0*/  @P1 FMUL R118, R118, 0.25 ;  /* 0x3e80000076761820 */ /* 0x000fc40000400000 */
[----:B------:R-:W-:Y:S02]  /*76b0*/  @!P2 FMUL R140, R140, 16777216 ;  /* 0x4b8000008c8ca820 */ /* 0x000fe40000400000 */
[----:B------:R-:W-:Y:S02]  /*76c0*/  @P1 FMUL R115, R115, 0.25 ;  /* 0x3e80000073731820 */ /* 0x000fe40000400000 */
[----:B------:R-:W0:Y:S01]  /*76d0*/  MUFU.RCP R80, R140 ;  /* 0x0000008c00507308 */ /* 0x000e220000001000 */
[----:B------:R-:W-:Y:S02]  /*76e0*/  @P1 FMUL R114, R114, 0.25 ;  /* 0x3e80000072721820 */ /* 0x000fe40000400000 */
[----:B------:R-:W-:Y:S02]  /*76f0*/  @P1 FMUL R111, R111, 0.25 ;  /* 0x3e8000006f6f1820 */ /* 0x000fe40000400000 */
[----:B------:R-:W-:Y:S01]  /*7700*/  @P1 FMUL R110, R110, 0.25 ;  /* 0x3e8000006e6e1820 */ /* 0x000fe20000400000 */
[----:B------:R-:W-:Y:S01]  /*7710*/  FSETP.GT.AND P1, PT, |R103|, 8.50705917302346158658e+37, PT ;  /* 0x7e8000006700780b */ /* 0x000fe20003f24200 */
[----:B------:R-:W-:-:S02]  /*7720*/  @P3 FMUL R86, R86, 0.25 ;  /* 0x3e80000056563820 */ /* 0x000fc40000400000 */
[----:B------:R-:W-:Y:S02]  /*7730*/  @!P2 FMUL R123, R123, 16777216 ;  /* 0x4b8000007b7ba820 */ /* 0x000fe40000400000 */
[----:B------:R-:W-:Y:S02]  /*7740*/  @!P2 FMUL R122, R122, 16777216 ;  /* 0x4b8000007a7aa820 */ /* 0x000fe40000400000 */
[----:B------:R-:W-:Y:S02]  /*7750*/  @!P2 FMUL R119, R119, 16777216 ;  /* 0x4b8000007777a820 */ /* 0x000fe40000400000 */
[----:B------:R-:W-:Y:S02]  /*7760*/  @!P2 FMUL R118, R118, 16777216 ;  /* 0x4b8000007676a820 */ /* 0x000fe40000400000 */
[----:B------:R-:W-:Y:S02]  /*7770*/  @!P2 FMUL R115, R115, 16777216 ;  /* 0x4b8000007373a820 */ /* 0x000fe40000400000 */
[----:B------:R-:W-:-:S02]  /*7780*/  @!P2 FMUL R114, R114, 16777216 ;  /* 0x4b8000007272a820 */ /* 0x000fc40000400000 */
[----:B------:R-:W-:Y:S02]  /*7790*/  @!P2 FMUL R111, R111, 16777216 ;  /* 0x4b8000006f6fa820 */ /* 0x000fe40000400000 */
[----:B------:R-:W-:Y:S01]  /*77a0*/  @!P2 FMUL R110, R110, 16777216 ;  /* 0x4b8000006e6ea820 */ /* 0x000fe20000400000 */
[----:B------:R-:W-:Y:S01]  /*77b0*/  FSETP.GT.AND P2, PT, |R137|, 8.50705917302346158658e+37, PT ;  /* 0x7e8000008900780b */ /* 0x000fe20003f44200 */
[----:B------:R-:W-:Y:S02]  /*77c0*/  @!P4 FMUL R86, R86, 16777216 ;  /* 0x4b8000005656c820 */ /* 0x000fe40000400000 */
[----:B-1----:R-:W-:Y:S02]  /*77d0*/  FFMA.FTZ R79, R89, 1.1920928955078125e-07, R84 ;  /* 0x34000000594f7823 */ /* 0x002fe40000010054 */
[C---:B0-----:R-:W-:Y:S02]  /*77e0*/  FMUL R84, R80.reuse, R123 ;  /* 0x0000007b50547220 */ /* 0x041fe40000400000 */
[----:B------:R-:W-:-:S02]  /*77f0*/  FMUL R85, R80, R122 ;  /* 0x0000007a50557220 */ /* 0x000fc40000400000 */
[C---:B------:R-:W-:Y:S02]  /*7800*/  FMUL R89, R80.reuse, R119 ;  /* 0x0000007750597220 */ /* 0x040fe40000400000 */
[C---:B------:R-:W-:Y:S02]  /*7810*/  FMUL R90, R80.reuse, R118 ;  /* 0x00000076505a7220 */ /* 0x040fe40000400000 */
[----:B------:R-:W-:Y:S01]  /*7820*/  FMUL R92, R80, R115 ;  /* 0x00000073505c7220 */ /* 0x000fe20000400000 */
[----:B------:R-:W-:Y:S01]  /*7830*/  F2FP.BF16.PACK_AB R89, R84, R89 ;  /* 0x000000595459723e */ /* 0x000fe200000010ff */
[C---:B------:R-:W-:Y:S02]  /*7840*/  FMUL R94, R80.reuse, R114 ;  /* 0x00000072505e7220 */ /* 0x040fe40000400000 */
[C---:B------:R-:W-:Y:S02]  /*7850*/  FMUL R97, R80.reuse, R111 ;  /* 0x0000006f50617220 */ /* 0x040fe40000400000 */
[----:B------:R-:W-:-:S02]  /*7860*/  FMUL R99, R80, R110 ;  /* 0x0000006e50637220 */ /* 0x000fc40000400000 */
[----:B------:R-:W0:Y:S01]  /*7870*/  MUFU.RCP R80, R86 ;  /* 0x0000005600507308 */ /* 0x000e220000001000 */
[----:B------:R-:W-:Y:S02]  /*7880*/  @P3 FMUL R121, R121, 0.25 ;  /* 0x3e80000079793820 */ /* 0x000fe40000400000 */
[----:B------:R-:W-:Y:S01]  /*7890*/  @P3 FMUL R120, R120, 0.25 ;  /* 0x3e80000078783820 */ /* 0x000fe20000400000 */
[----:B------:R-:W-:Y:S01]  /*78a0*/  F2FP.BF16.PACK_AB R94, R94, R99 ;  /* 0x000000635e5e723e */ /* 0x000fe200000010ff */
[----:B------:R-:W-:Y:S02]  /*78b0*/  @P3 FMUL R117, R117, 0.25 ;  /* 0x3e80000075753820 */ /* 0x000fe40000400000 */
[----:B------:R-:W-:Y:S02]  /*78c0*/  @P3 FMUL R116, R116, 0.25 ;  /* 0x3e80000074743820 */ /* 0x000fe40000400000 */
[----:B------:R-:W-:Y:S02]  /*78d0*/  @P3 FMUL R113, R113, 0.25 ;  /* 0x3e80000071713820 */ /* 0x000fe40000400000 */
[----:B------:R-:W-:-:S02]  /*78e0*/  @P3 FMUL R112, R112, 0.25 ;  /* 0x3e80000070703820 */ /* 0x000fc40000400000 */
[----:B------:R-:W-:Y:S02]  /*78f0*/  @P3 FMUL R109, R109, 0.25 ;  /* 0x3e8000006d6d3820 */ /* 0x000fe40000400000 */
[----:B------:R-:W-:Y:S01]  /*7900*/  @P3 FMUL R108, R108, 0.25 ;  /* 0x3e8000006c6c3820 */ /* 0x000fe20000400000 */
[----:B------:R-:W-:Y:S01]  /*7910*/  FSETP.GEU.AND P3, PT, |R137|, 1.175494350822287508e-38, PT ;  /* 0x008000008900780b */ /* 0x000fe20003f6e200 */
[----:B------:R-:W-:Y:S02]  /*7920*/  @P1 FMUL R103, R103, 0.25 ;  /* 0x3e80000067671820 */ /* 0x000fe40000400000 */
[----:B------:R-:W-:Y:S02]  /*7930*/  @!P4 FMUL R121, R121, 16777216 ;  /* 0x4b8000007979c820 */ /* 0x000fe40000400000 */
[----:B------:R-:W-:Y:S02]  /*7940*/  @!P4 FMUL R120, R120, 16777216 ;  /* 0x4b8000007878c820 */ /* 0x000fe40000400000 */
[----:B------:R-:W-:-:S02]  /*7950*/  @!P4 FMUL R117, R117, 16777216 ;  /* 0x4b8000007575c820 */ /* 0x000fc40000400000 */
[----:B------:R-:W-:Y:S02]  /*7960*/  @!P4 FMUL R116, R116, 16777216 ;  /* 0x4b8000007474c820 */ /* 0x000fe40000400000 */
[----:B------:R-:W-:Y:S02]  /*7970*/  @!P4 FMUL R113, R113, 16777216 ;  /* 0x4b8000007171c820 */ /* 0x000fe40000400000 */
[----:B------:R-:W-:Y:S02]  /*7980*/  @!P4 FMUL R112, R112, 16777216 ;  /* 0x4b8000007070c820 */ /* 0x000fe40000400000 */
[----:B------:R-:W-:Y:S02]  /*7990*/  @!P4 FMUL R109, R109, 16777216 ;  /* 0x4b8000006d6dc820 */ /* 0x000fe40000400000 */
[----:B------:R-:W-:Y:S01]  /*79a0*/  @!P4 FMUL R108, R108, 16777216 ;  /* 0x4b8000006c6cc820 */ /* 0x000fe20000400000 */
[----:B------:R-:W-:Y:S01]  /*79b0*/  ISETP.GE.U32.AND P4, PT, R2, 0x7f800000, PT ;  /* 0x7f8000000200780c */ /* 0x000fe20003f86070 */
[----:B------:R-:W-:-:S02]  /*79c0*/  @!P5 FMUL R103, R103, 16777216 ;  /* 0x4b8000006767d820 */ /* 0x000fc40000400000 */
[C---:B0-----:R-:W-:Y:S02]  /*79d0*/  FMUL R86, R80.reuse, R121 ;  /* 0x0000007950567220 */ /* 0x041fe40000400000 */
[C---:B------:R-:W-:Y:S02]  /*79e0*/  FMUL R88, R80.reuse, R120 ;  /* 0x0000007850587220 */ /* 0x040fe40000400000 */
[C---:B------:R-:W-:Y:S02]  /*79f0*/  FMUL R91, R80.reuse, R117 ;  /* 0x00000075505b7220 */ /* 0x040fe40000400000 */
[C---:B------:R-:W-:Y:S01]  /*7a00*/  FMUL R93, R80.reuse, R116 ;  /* 0x00000074505d7220 */ /* 0x040fe20000400000 */
[----:B------:R-:W-:Y:S01]  /*7a10*/  MOV R116, 0x3dc6b27f ;  /* 0x3dc6b27f00747802 */ /* 0x000fe20000000f00 */
[C---:B------:R-:W-:Y:S02]  /*7a20*/  FMUL R95, R80.reuse, R113 ;  /* 0x00000071505f7220 */ /* 0x040fe40000400000 */
[----:B------:R-:W-:-:S02]  /*7a30*/  FMUL R96, R80, R112 ;  /* 0x0000007050607220 */ /* 0x000fc40000400000 */
[C---:B------:R-:W-:Y:S02]  /*7a40*/  FMUL R98, R80.reuse, R109 ;  /* 0x0000006d50627220 */ /* 0x040fe40000400000 */
[----:B------:R-:W-:Y:S02]  /*7a50*/  FMUL R101, R80, R108 ;  /* 0x0000006c50657220 */ /* 0x000fe40000400000 */
[----:B------:R-:W0:Y:S01]  /*7a60*/  MUFU.RCP R80, R103 ;  /* 0x0000006700507308 */ /* 0x000e220000001000 */
[----:B------:R-:W-:Y:S02]  /*7a70*/  @P2 FMUL R137, R137, 0.25 ;  /* 0x3e80000089892820 */ /* 0x000fe40000400000 */
[----:B------:R-:W-:Y:S02]  /*7a80*/  @P1 FMUL R107, R107, 0.25 ;  /* 0x3e8000006b6b1820 */ /* 0x000fe40000400000 */
[----:B------:R-:W-:Y:S02]  /*7a90*/  @P1 FMUL R105, R105, 0.25 ;  /* 0x3e80000069691820 */ /* 0x000fe40000400000 */
[----:B------:R-:W-:-:S02]  /*7aa0*/  @P1 FMUL R125, R125, 0.25 ;  /* 0x3e8000007d7d1820 */ /* 0x000fc40000400000 */
[----:B------:R-:W-:Y:S02]  /*7ab0*/  @P1 FMUL R127, R127, 0.25 ;  /* 0x3e8000007f7f1820 */ /* 0x000fe40000400000 */
[----:B------:R-:W-:Y:S02]  /*7ac0*/  @P1 FMUL R129, R129, 0.25 ;  /* 0x3e80000081811820 */ /* 0x000fe40000400000 */
[----:B------:R-:W-:Y:S02]  /*7ad0*/  @P1 FMUL R131, R131, 0.25 ;  /* 0x3e80000083831820 */ /* 0x000fe40000400000 */
[----:B------:R-:W-:Y:S02]  /*7ae0*/  @P1 FMUL R133, R133, 0.25 ;  /* 0x3e80000085851820 */ /* 0x000fe40000400000 */
[----:B------:R-:W-:Y:S01]  /*7af0*/  @P1 FMUL R135, R135, 0.25 ;  /* 0x3e80000087871820 */ /* 0x000fe20000400000 */
[----:B------:R-:W-:Y:S01]  /*7b00*/  ISETP.GE.U32.AND P1, PT, R74, 0x7f800000, PT ;  /* 0x7f8000004a00780c */ /* 0x000fe20003f26070 */
[----:B------:R-:W-:-:S02]  /*7b10*/  @!P3 FMUL R137, R137, 16777216 ;  /* 0x4b8000008989b820 */ /* 0x000fc40000400000 */
[----:B------:R-:W-:Y:S02]  /*7b20*/  @!P5 FMUL R107, R107, 16777216 ;  /* 0x4b8000006b6bd820 */ /* 0x000fe40000400000 */
[----:B------:R-:W-:Y:S01]  /*7b30*/  @!P5 FMUL R105, R105, 16777216 ;  /* 0x4b8000006969d820 */ /* 0x000fe20000400000 */
[----:B------:R-:W1:Y:S01]  /*7b40*/  MUFU.RCP R103, R137 ;  /* 0x0000008900677308 */ /* 0x000e620000001000 */
[----:B------:R-:W-:Y:S02]  /*7b50*/  @!P5 FMUL R125, R125, 16777216 ;  /* 0x4b8000007d7dd820 */ /* 0x000fe40000400000 */
[----:B------:R-:W-:Y:S02]  /*7b60*/  @!P5 FMUL R127, R127, 16777216 ;  /* 0x4b8000007f7fd820 */ /* 0x000fe40000400000 */
[----:B------:R-:W-:Y:S02]  /*7b70*/  @!P5 FMUL R129, R129, 16777216 ;  /* 0x4b8000008181d820 */ /* 0x000fe40000400000 */
[----:B------:R-:W-:-:S02]  /*7b80*/  @!P5 FMUL R131, R131, 16777216 ;  /* 0x4b8000008383d820 */ /* 0x000fc40000400000 */
[----:B------:R-:W-:Y:S02]  /*7b90*/  @!P5 FMUL R133, R133, 16777216 ;  /* 0x4b8000008585d820 */ /* 0x000fe40000400000 */
[----:B------:R-:W-:Y:S01]  /*7ba0*/  @!P5 FMUL R135, R135, 16777216 ;  /* 0x4b8000008787d820 */ /* 0x000fe20000400000 */
[----:B------:R-:W-:Y:S01]  /*7bb0*/  ISETP.GE.U32.AND P5, PT, R8, 0x7f800000, PT ;  /* 0x7f8000000800780c */ /* 0x000fe20003fa6070 */
[C---:B0-----:R-:W-:Y:S02]  /*7bc0*/  FMUL R102, R80.reuse, R107 ;  /* 0x0000006b50667220 */ /* 0x041fe40000400000 */
[C---:B------:R-:W-:Y:S02]  /*7bd0*/  FMUL R100, R80.reuse, R105 ;  /* 0x0000006950647220 */ /* 0x040fe40000400000 */
[C---:B------:R-:W-:Y:S02]  /*7be0*/  FMUL R107, R80.reuse, R125 ;  /* 0x0000007d506b7220 */ /* 0x040fe40000400000 */
[----:B------:R-:W-:-:S02]  /*7bf0*/  FMUL R109, R80, R127 ;  /* 0x0000007f506d7220 */ /* 0x000fc40000400000 */
[----:B------:R-:W-:Y:S01]  /*7c00*/  FMUL R108, R80, R129 ;  /* 0x00000081506c7220 */ /* 0x000fe20000400000 */
[----:B------:R-:W-:Y:S01]  /*7c10*/  F2FP.BF16.PACK_AB R107, R100, R107 ;  /* 0x0000006b646b723e */ /* 0x000fe200000010ff */
[C---:B------:R-:W-:Y:S01]  /*7c20*/  FMUL R110, R80.reuse, R131 ;  /* 0x00000083506e7220 */ /* 0x040fe20000400000 */
[----:B------:R-:W-:Y:S01]  /*7c30*/  F2FP.BF16.PACK_AB R100, R95, R98 ;  /* 0x000000625f64723e */ /* 0x000fe200000010ff */
[C---:B------:R-:W-:Y:S01]  /*7c40*/  FMUL R115, R80.reuse, R133 ;  /* 0x0000008550737220 */ /* 0x040fe20000400000 */
[----:B------:R-:W-:Y:S01]  /*7c50*/  F2FP.BF16.PACK_AB R95, R85, R90 ;  /* 0x0000005a555f723e */ /* 0x000fe200000010ff */
[----:B------:R-:W-:Y:S01]  /*7c60*/  FMUL R117, R80, R135 ;  /* 0x0000008750757220 */ /* 0x000fe20000400000 */
[----:B------:R-:W-:Y:S01]  /*7c70*/  LOP3.LUT R85, R7, 0x8, RZ, 0x3c, !PT ;  /* 0x0000000807557812 */ /* 0x000fe200078e3cff */
[----:B------:R-:W-:Y:S02]  /*7c80*/  FFMA.FTZ R80, R81, R116, -0.16845393180847167969 ;  /* 0xbe2c7f3051507423 */ /* 0x000fe40000010074 */
[----:B------:R-:W-:Y:S01]  /*7c90*/  @P2 FMUL R130, R130, 0.25 ;  /* 0x3e80000082822820 */ /* 0x000fe20000400000 */
[----:B------:R-:W-:Y:S01]  /*7ca0*/  F2FP.BF16.PACK_AB R110, R110, R117 ;  /* 0x000000756e6e723e */ /* 0x000fe200000010ff */
[----:B------:R-:W-:-:S02]  /*7cb0*/  @P2 FMUL R134, R134, 0.25 ;  /* 0x3e80000086862820 */ /* 0x000fc40000400000 */
[----:B------:R-:W-:Y:S02]  /*7cc0*/  @P2 FMUL R104, R104, 0.25 ;  /* 0x3e80000068682820 */ /* 0x000fe40000400000 */
[----:B------:R-:W-:Y:S02]  /*7cd0*/  @P2 FMUL R106, R106, 0.25 ;  /* 0x3e8000006a6a2820 */ /* 0x000fe40000400000 */
[----:B------:R-:W-:Y:S02]  /*7ce0*/  @P2 FMUL R124, R124, 0.25 ;  /* 0x3e8000007c7c2820 */ /* 0x000fe40000400000 */
[----:B------:R-:W-:Y:S02]  /*7cf0*/  FFMA.FTZ R80, R81, R80, 0.1716887056827545166 ;  /* 0x3e2fcf2a51507423 */ /* 0x000fe40000010050 */
[----:B------:R-:W-:Y:S02]  /*7d00*/  @P2 FMUL R126, R126, 0.25 ;  /* 0x3e8000007e7e2820 */ /* 0x000fe40000400000 */
[----:B------:R-:W-:-:S02]  /*7d10*/  @P2 FMUL R128, R128, 0.25 ;  /* 0x3e80000080802820 */ /* 0x000fc40000400000 */
[----:B------:R-:W-:Y:S01]  /*7d20*/  @P2 FMUL R132, R132, 0.25 ;  /* 0x3e80000084842820 */ /* 0x000fe20000400000 */
[----:B------:R-:W-:Y:S01]  /*7d30*/  FSETP.NEU.AND P2, PT, R2, RZ, PT ;  /* 0x000000ff0200720b */ /* 0x000fe20003f4d000 */
[----:B------:R-:W-:Y:S02]  /*7d40*/  @!P3 FMUL R130, R130, 16777216 ;  /* 0x4b8000008282b820 */ /* 0x000fe40000400000 */
[----:B------:R-:W-:Y:S02]  /*7d50*/  @!P3 FMUL R134, R134, 16777216 ;  /* 0x4b8000008686b820 */ /* 0x000fe40000400000 */
[----:B------:R-:W-:Y:S02]  /*7d60*/  @!P3 FMUL R104, R104, 16777216 ;  /* 0x4b8000006868b820 */ /* 0x000fe40000400000 */
[----:B------:R-:W-:Y:S02]  /*7d70*/  @!P3 FMUL R106, R106, 16777216 ;  /* 0x4b8000006a6ab820 */ /* 0x000fe40000400000 */
[----:B------:R-:W-:-:S02]  /*7d80*/  @!P3 FMUL R124, R124, 16777216 ;  /* 0x4b8000007c7cb820 */ /* 0x000fc40000400000 */
[----:B------:R-:W-:Y:S02]  /*7d90*/  FFMA.FTZ R80, R81, R80, -0.17900948226451873779 ;  /* 0xbe374e4351507423 */ /* 0x000fe40000010050 */
[----:B------:R-:W-:Y:S02]  /*7da0*/  @!P3 FMUL R126, R126, 16777216 ;  /* 0x4b8000007e7eb820 */ /* 0x000fe40000400000 */
[----:B------:R-:W-:Y:S02]  /*7db0*/  @!P3 FMUL R128, R128, 16777216 ;  /* 0x4b8000008080b820 */ /* 0x000fe40000400000 */
[----:B------:R-:W-:Y:S01]  /*7dc0*/  @!P3 FMUL R132, R132, 16777216 ;  /* 0x4b8000008484b820 */ /* 0x000fe20000400000 */
[----:B------:R-:W-:Y:S01]  /*7dd0*/  ISETP.GE.U32.AND P3, PT, R9, 0x7f800000, PT ;  /* 0x7f8000000900780c */ /* 0x000fe20003f66070 */
[C---:B-1----:R-:W-:Y:S02]  /*7de0*/  FMUL R113, R103.reuse, R130 ;  /* 0x0000008267717220 */ /* 0x042fe40000400000 */
[----:B------:R-:W-:-:S02]  /*7df0*/  FMUL R114, R103, R134 ;  /* 0x0000008667727220 */ /* 0x000fc40000400000 */
[C---:B------:R-:W-:Y:S02]  /*7e00*/  FMUL R104, R103.reuse, R104 ;  /* 0x0000006867687220 */ /* 0x040fe40000400000 */
[----:B------:R-:W-:Y:S01]  /*7e10*/  FMUL R105, R103, R106 ;  /* 0x0000006a67697220 */ /* 0x000fe20000400000 */
[----:B------:R-:W-:Y:S01]  /*7e20*/  F2FP.BF16.PACK_AB R118, R113, R114 ;  /* 0x000000727176723e */ /* 0x000fe200000010ff */
[----:B------:R-:W-:Y:S02]  /*7e30*/  FMUL R111, R103, R124 ;  /* 0x0000007c676f7220 */ /* 0x000fe40000400000 */
[----:B------:R-:W-:Y:S02]  /*7e40*/  FFMA.FTZ R80, R81, R80, 0.20512372255325317383 ;  /* 0x3e520bf451507423 */ /* 0x000fe40000010050 */
[C---:B------:R-:W-:Y:S01]  /*7e50*/  FMUL R106, R103.reuse, R126 ;  /* 0x0000007e676a7220 */ /* 0x040fe20000400000 */
[----:B------:R-:W-:Y:S01]  /*7e60*/  F2FP.BF16.PACK_AB R113, R104, R111 ;  /* 0x0000006f6871723e */ /* 0x000fe200000010ff */
[C---:B------:R-:W-:Y:S01]  /*7e70*/  FMUL R112, R103.reuse, R128 ;  /* 0x0000008067707220 */ /* 0x040fe20000400000 */
[----:B------:R-:W-:Y:S01]  /*7e80*/  F2FP.BF16.PACK_AB R104, R96, R101 ;  /* 0x000000656068723e */ /* 0x000fe200000010ff */
[----:B------:R-:W-:Y:S01]  /*7e90*/  FMUL R103, R103, R132 ;  /* 0x0000008467677220 */ /* 0x000fe20000400000 */
[----:B------:R-:W-:Y:S01]  /*7ea0*/  F2FP.BF16.PACK_AB R119, R105, R106 ;  /* 0x0000006a6977723e */ /* 0x000fe200000010ff */
[C---:B------:R-:W-:Y:S01]  /*7eb0*/  FFMA.FTZ R80, R81.reuse, R80, -0.24046532809734344482 ;  /* 0xbe763c8b51507423 */ /* 0x040fe20000010050 */
[----:B------:R-:W-:Y:S01]  /*7ec0*/  F2FP.BF16.PACK_AB R105, R88, R93 ;  /* 0x0000005d5869723e */ /* 0x000fe200000010ff */
[----:B------:R-:W-:Y:S01]  /*7ed0*/  IMAD.IADD R87, R74, 0x1, -R87 ;  /* 0x000000014a577824 */ /* 0x000fe200078e0a57 */
[----:B------:R-:W-:Y:S01]  /*7ee0*/  F2FP.BF16.PACK_AB R112, R112, R103 ;  /* 0x000000677070723e */ /* 0x000fe200000010ff */
[C---:B------:R-:W-:Y:S01]  /*7ef0*/  FFMA.FTZ R80, R81.reuse, R80, 0.28857114911079406738 ;  /* 0x3e93bf9951507423 */ /* 0x040fe20000010050 */
[----:B------:R-:W-:Y:S01]  /*7f00*/  F2FP.BF16.PACK_AB R101, R86, R91 ;  /* 0x0000005b5665723e */ /* 0x000fe200000010ff */
[----:B------:R-:W-:Y:S01]  /*7f10*/  STS.64 [R75], R118 ;  /* 0x000000764b007388 */ /* 0x000fe20000000a00 */
[----:B------:R-:W-:Y:S01]  /*7f20*/  F2FP.BF16.PACK_AB R111, R102, R109 ;  /* 0x0000006d666f723e */ /* 0x000fe200000010ff */
[----:B------:R-:W-:Y:S01]  /*7f30*/  FFMA.FTZ R80, R81, R80, -0.36067417263984680176 ;  /* 0xbeb8aa4951507423 */ /* 0x000fe20000010050 */
[----:B------:R-:W-:Y:S01]  /*7f40*/  F2FP.BF16.PACK_AB R106, R108, R115 ;  /* 0x000000736c6a723e */ /* 0x000fe200000010ff */
[----:B------:R-:W-:Y:S01]  /*7f50*/  STS.64 [R75+0x100], R112 ;  /* 0x000100704b007388 */ /* 0x000fe20000000a00 */
[----:B------:R-:W-:Y:S01]  /*7f60*/  LOP3.LUT R86, R75, 0x8, RZ, 0x3c, !PT ;  /* 0x000000084b567812 */ /* 0x000fe200078e3cff */
[----:B------:R-:W-:Y:S01]  /*7f70*/  FFMA.FTZ R80, R81, R80, 0.48089820146560668945 ;  /* 0x3ef6384a51507423 */ /* 0x000fe20000010050 */
[----:B------:R-:W-:Y:S01]  /*7f80*/  F2FP.BF16.PACK_AB R88, R92, R97 ;  /* 0x000000615c58723e */ /* 0x000fe200000010ff */
[----:B------:R-:W-:Y:S01]  /*7f90*/  STS.64 [R75+0x80], R104 ;  /* 0x000080684b007388 */ /* 0x000fe20000000a00 */
[----:B------:R-:W-:-:S02]  /*7fa0*/  FADD R82, R82, -1 ;  /* 0xbf80000052527421 */ /* 0x000fc40000000000 */
[----:B------:R-:W-:Y:S01]  /*7fb0*/  FFMA.FTZ R80, R81, R80, -0.72134751081466674805 ;  /* 0xbf38aa3b51507423 */ /* 0x000fe20000010050 */
[----:B------:R0:W-:Y:S01]  /*7fc0*/  STS.64 [R75+0x180], R100 ;  /* 0x000180644b007388 */ /* 0x0001e20000000a00 */
[----:B------:R-:W-:Y:S02]  /*7fd0*/  FADD R87, R87, -1 ;  /* 0xbf80000057577421 */ /* 0x000fe40000000000 */
[----:B------:R-:W-:Y:S01]  /*7fe0*/  FMUL R80, R81, R80 ;  /* 0x0000005051507220 */ /* 0x000fe20000400000 */
[----:B------:R-:W-:Y:S01]  /*7ff0*/  STS.64 [R86+0x1000], R110 ;  /* 0x0010006e56007388 */ /* 0x000fe20000000a00 */
[----:B------:R-:W-:Y:S02]  /*8000*/  FADD R83, R83, -1 ;  /* 0xbf80000053537421 */ /* 0x000fe40000000000 */
[----:B------:R-:W-:Y:S01]  /*8010*/  FMUL R80, R81, R80 ;  /* 0x0000005051507220 */ /* 0x000fe20000400000 */
[----:B------:R-:W-:Y:S01]  /*8020*/  STS.64 [R86+0x1100], R106 ;  /* 0x0011006a56007388 */ /* 0x000fe20000000a00 */
[----:B------:R-:W-:-:S02]  /*8030*/  FFMA.FTZ R84, R87, R116, -0.16845393180847167969 ;  /* 0xbe2c7f3057547423 */ /* 0x000fc40000010074 */
[----:B------:R-:W-:Y:S01]  /*8040*/  FFMA.FTZ R81, R81, 1.4426950216293334961, R80 ;  /* 0x3fb8aa3b51517823 */ /* 0x000fe20000010050 */
[----:B------:R-:W-:Y:S01]  /*8050*/  STS.64 [R86+0x1080], R94 ;  /* 0x0010805e56007388 */ /* 0x000fe20000000a00 */
[CC--:B0-----:R-:W-:Y:S02]  /*8060*/  FFMA.FTZ R75, R82.reuse, R116.reuse, -0.16845393180847167969 ;  /* 0xbe2c7f30524b7423 */ /* 0x0c1fe40000010074 */
[----:B------:R-:W-:Y:S01]  /*8070*/  FFMA.FTZ R80, R83, R116, -0.16845393180847167969 ;  /* 0xbe2c7f3053507423 */ /* 0x000fe20000010074 */
[----:B------:R-:W-:Y:S01]  /*8080*/  STS.64 [R86+0x1180], R88 ;  /* 0x0011805856007388 */ /* 0x000fe20000000a00 */
[----:B------:R-:W-:Y:S02]  /*8090*/  FFMA.FTZ R75, R82, R75, 0.1716887056827545166 ;  /* 0x3e2fcf2a524b7423 */ /* 0x000fe4000001004b */
[----:B------:R-:W-:Y:S01]  /*80a0*/  FFMA.FTZ R84, R87, R84, 0.1716887056827545166 ;  /* 0x3e2fcf2a57547423 */ /* 0x000fe20000010054 */
[----:B------:R-:W-:Y:S01]  /*80b0*/  BAR.SYNC.DEFER_BLOCKING 0x0 ;  /* 0x0000000000007b1d */ /* 0x000fe20000010000 */
[----:B------:R-:W-:-:S02]  /*80c0*/  FFMA.FTZ R80, R83, R80, 0.1716887056827545166 ;  /* 0x3e2fcf2a53507423 */ /* 0x000fc40000010050 */
[C---:B------:R-:W-:Y:S02]  /*80d0*/  FFMA.FTZ R75, R82.reuse, R75, -0.17900948226451873779 ;  /* 0xbe374e43524b7423 */ /* 0x040fe4000001004b */
[----:B------:R-:W-:Y:S02]  /*80e0*/  FFMA.FTZ R84, R87, R84, -0.17900948226451873779 ;  /* 0xbe374e4357547423 */ /* 0x000fe40000010054 */
[----:B------:R-:W-:Y:S02]  /*80f0*/  FFMA.FTZ R80, R83, R80, -0.17900948226451873779 ;  /* 0xbe374e4353507423 */ /* 0x000fe40000010050 */
[----:B------:R-:W-:Y:S02]  /*8100*/  FFMA.FTZ R75, R82, R75, 0.20512372255325317383 ;  /* 0x3e520bf4524b7423 */ /* 0x000fe4000001004b */
[----:B------:R-:W-:Y:S02]  /*8110*/  FFMA.FTZ R84, R87, R84, 0.20512372255325317383 ;  /* 0x3e520bf457547423 */ /* 0x000fe40000010054 */
[----:B------:R-:W-:-:S02]  /*8120*/  FFMA.FTZ R80, R83, R80, 0.20512372255325317383 ;  /* 0x3e520bf453507423 */ /* 0x000fc40000010050 */
[C---:B------:R-:W-:Y:S02]  /*8130*/  FFMA.FTZ R75, R82.reuse, R75, -0.24046532809734344482 ;  /* 0xbe763c8b524b7423 */ /* 0x040fe4000001004b */
[----:B------:R-:W-:Y:S02]  /*8140*/  FFMA.FTZ R84, R87, R84, -0.24046532809734344482 ;  /* 0xbe763c8b57547423 */ /* 0x000fe40000010054 */
[----:B------:R-:W-:Y:S02]  /*8150*/  FFMA.FTZ R80, R83, R80, -0.24046532809734344482 ;  /* 0xbe763c8b53507423 */ /* 0x000fe40000010050 */
[----:B------:R-:W-:Y:S02]  /*8160*/  FFMA.FTZ R75, R82, R75, 0.28857114911079406738 ;  /* 0x3e93bf99524b7423 */ /* 0x000fe4000001004b */
[----:B------:R-:W-:Y:S01]  /*8170*/  FFMA.FTZ R84, R87, R84, 0.28857114911079406738 ;  /* 0x3e93bf9957547423 */ /* 0x000fe20000010054 */
[----:B------:R-:W0:Y:S01]  /*8180*/  LDS.64 R88, [R7] ;  /* 0x0000000007587984 */ /* 0x000e220000000a00 */
[----:B------:R-:W-:-:S02]  /*8190*/  FFMA.FTZ R80, R83, R80, 0.28857114911079406738 ;  /* 0x3e93bf9953507423 */ /* 0x000fc40000010050 */
[C---:B------:R-:W-:Y:S01]  /*81a0*/  FFMA.FTZ R75, R82.reuse, R75, -0.36067417263984680176 ;  /* 0xbeb8aa49524b7423 */ /* 0x040fe2000001004b */
[----:B------:R-:W1:Y:S01]  /*81b0*/  LDS.64 R96, [R85] ;  /* 0x0000000055607984 */ /* 0x000e620000000a00 */
[----:B------:R-:W-:Y:S02]  /*81c0*/  FFMA.FTZ R84, R87, R84, -0.36067417263984680176 ;  /* 0xbeb8aa4957547423 */ /* 0x000fe40000010054 */
[----:B------:R-:W-:Y:S01]  /*81d0*/  FFMA.FTZ R80, R83, R80, -0.36067417263984680176 ;  /* 0xbeb8aa4953507423 */ /* 0x000fe20000010050 */
[----:B------:R-:W2:Y:S01]  /*81e0*/  LDS.64 R90, [R7+0x200] ;  /* 0x00020000075a7984 */ /* 0x000ea20000000a00 */
[----:B------:R-:W-:Y:S02]  /*81f0*/  FFMA.FTZ R75, R82, R75, 0.48089820146560668945 ;  /* 0x3ef6384a524b7423 */ /* 0x000fe4000001004b */
[----:B------:R-:W-:Y:S01]  /*8200*/  FFMA.FTZ R84, R87, R84, 0.48089820146560668945 ;  /* 0x3ef6384a57547423 */ /* 0x000fe20000010054 */
[----:B------:R-:W3:Y:S01]  /*8210*/  LDS.64 R98, [R85+0x200] ;  /* 0x0002000055627984 */ /* 0x000ee20000000a00 */
[----:B------:R-:W-:-:S02]  /*8220*/  FFMA.FTZ R80, R83, R80, 0.48089820146560668945 ;  /* 0x3ef6384a53507423 */ /* 0x000fc40000010050 */
[C---:B------:R-:W-:Y:S01]  /*8230*/  FFMA.FTZ R75, R82.reuse, R75, -0.72134751081466674805 ;  /* 0xbf38aa3b524b7423 */ /* 0x040fe2000001004b */
[----:B------:R-:W4:Y:S01]  /*8240*/  LDS.64 R92, [R7+0x400] ;  /* 0x00040000075c7984 */ /* 0x000f220000000a00 */
[----:B------:R-:W-:Y:S02]  /*8250*/  FFMA.FTZ R84, R87, R84, -0.72134751081466674805 ;  /* 0xbf38aa3b57547423 */ /* 0x000fe40000010054 */
[----:B------:R-:W-:Y:S01]  /*8260*/  FFMA.FTZ R80, R83, R80, -0.72134751081466674805 ;  /* 0xbf38aa3b53507423 */ /* 0x000fe20000010050 */
[----:B------:R-:W5:Y:S01]  /*8270*/  LDS.64 R100, [R85+0x400] ;  /* 0x0004000055647984 */ /* 0x000f620000000a00 */
[----:B------:R-:W-:Y:S02]  /*8280*/  FMUL R75, R82, R75 ;  /* 0x0000004b524b7220 */ /* 0x000fe40000400000 */
[----:B------:R-:W-:Y:S01]  /*8290*/  FMUL R84, R87, R84 ;  /* 0x0000005457547220 */ /* 0x000fe20000400000 */
[----:B------:R0:W5:Y:S01]  /*82a0*/  LDS.64 R94, [R7+0x600] ;  /* 0x00060000075e7984 */ /* 0x0001620000000a00 */
[----:B------:R-:W-:-:S02]  /*82b0*/  FMUL R80, R83, R80 ;  /* 0x0000005053507220 */ /* 0x000fc40000400000 */
[----:B------:R-:W-:Y:S01]  /*82c0*/  FMUL R75, R82, R75 ;  /* 0x0000004b524b7220 */ /* 0x000fe20000400000 */
[----:B------:R-:W5:Y:S01]  /*82d0*/  LDS.64 R102, [R85+0x600] ;  /* 0x0006000055667984 */ /* 0x000f620000000a00 */
[----:B------:R-:W-:Y:S02]  /*82e0*/  FMUL R84, R87, R84 ;  /* 0x0000005457547220 */ /* 0x000fe40000400000 */
[----:B------:R-:W-:Y:S02]  /*82f0*/  FMUL R80, R83, R80 ;  /* 0x0000005053507220 */ /* 0x000fe40000400000 */
[----:B0-----:R-:W-:Y:S02]  /*8300*/  @P4 IMAD.MOV.U32 R7, RZ, RZ, 0x7f800000 ;  /* 0x7f800000ff074424 */ /* 0x001fe400078e00ff */
[----:B------:R-:W-:Y:S01]  /*8310*/  FADD R76, R76, R81 ;  /* 0x000000514c4c7221 */ /* 0x000fe20000000000 */
[----:B------:R-:W-:Y:S01]  /*8320*/  @P5 MOV R81, 0x7f800000 ;  /* 0x7f80000000515802 */ /* 0x000fe20000000f00 */
[----:B------:R-:W-:-:S02]  /*8330*/  FFMA.FTZ R75, R82, 1.4426950216293334961, R75 ;  /* 0x3fb8aa3b524b7823 */ /* 0x000fc4000001004b */
[----:B------:R-:W-:Y:S01]  /*8340*/  @P4 FFMA.FTZ R76, R2, R7, +INF ;  /* 0x7f800000024c4423 */ /* 0x000fe20000010007 */
[----:B------:R-:W-:Y:S01]  /*8350*/  STG.E.U16 [R14.64], R88 ;  /* 0x000000580e007986 */ /* 0x000fe2000c101506 */
[----:B------:R-:W-:Y:S01]  /*8360*/  FFMA.FTZ R84, R87, 1.4426950216293334961, R84 ;  /* 0x3fb8aa3b57547823 */ /* 0x000fe20000010054 */
[----:B------:R-:W-:Y:S01]  /*8370*/  FSETP.NEU.AND P4, PT, R8, RZ, PT ;  /* 0x000000ff0800720b */ /* 0x000fe20003f8d000 */
[----:B------:R-:W-:Y:S01]  /*8380*/  @P3 IMAD.MOV.U32 R2, RZ, RZ, 0x7f800000 ;  /* 0x7f800000ff023424 */ /* 0x000fe200078e00ff */
[----:B-1----:R-:W-:Y:S01]  /*8390*/  STG.E.U16 [R12.64], R96 ;  /* 0x000000600c007986 */ /* 0x002fe2000c101506 */
[----:B------:R-:W-:Y:S01]  /*83a0*/  FFMA.FTZ R80, R83, 1.4426950216293334961, R80 ;  /* 0x3fb8aa3b53507823 */ /* 0x000fe20000010050 */
[----:B------:R-:W-:Y:S01]  /*83b0*/  FSEL R76, R76, -INF , P2 ;  /* 0xff8000004c4c7808 */ /* 0x000fe20001000000 */
[----:B------:R-:W-:Y:S01]  /*83c0*/  @P1 IMAD.MOV.U32 R7, RZ, RZ, 0x7f800000 ;  /* 0x7f800000ff071424 */ /* 0x000fe200078e00ff */
[----:B--2---:R0:W-:Y:S01]  /*83d0*/  STG.E.U16 [R10.64], R90 ;  /* 0x0000005a0a007986 */ /* 0x0041e2000c101506 */
[----:B------:R-:W-:-:S02]  /*83e0*/  FADD R75, R78, R75 ;  /* 0x0000004b4e4b7221 */ /* 0x000fc40000000000 */
[----:B------:R-:W-:Y:S01]  /*83f0*/  FADD R79, R79, R84 ;  /* 0x000000544f4f7221 */ /* 0x000fe20000000000 */
[----:B---3--:R-:W-:Y:S01]  /*8400*/  STG.E.U16 [R72.64], R98 ;  /* 0x0000006248007986 */ /* 0x008fe2000c101506 */
[----:B------:R-:W-:Y:S01]  /*8410*/  @P3 FFMA.FTZ R75, R9, R2, +INF ;  /* 0x7f800000094b3423 */ /* 0x000fe20000010002 */
[----:B------:R-:W-:Y:S01]  /*8420*/  PRMT R2, R88, 0x7632, R2 ;  /* 0x0000763258027816 */ /* 0x000fe20000000002 */
[----:B------:R-:W-:Y:S01]  /*8430*/  FADD R77, R77, R80 ;  /* 0x000000504d4d7221 */ /* 0x000fe20000000000 */
[----:B----4-:R1:W-:Y:S01]  /*8440*/  STG.E.U16 [R70.64], R92 ;  /* 0x0000005c46007986 */ /* 0x0103e2000c101506 */
[----:B------:R-:W-:Y:S01]  /*8450*/  @P1 FFMA.FTZ R79, R74, R7, +INF ;  /* 0x7f8000004a4f1423 */ /* 0x000fe20000010007 */
[----:B------:R-:W-:Y:S01]  /*8460*/  PRMT R7, R96, 0x7632, R7 ;  /* 0x0000763260077816 */ /* 0x000fe20000000007 */
[----:B------:R-:W-:Y:S01]  /*8470*/  @P5 FFMA.FTZ R77, R8, R81, +INF ;  /* 0x7f800000084d5423 */ /* 0x000fe20000010051 */
[----:B------:R-:W-:Y:S01]  /*8480*/  FSETP.NEU.AND P5, PT, R9, RZ, PT ;  /* 0x000000ff0900720b */ /* 0x000fe20003fad000 */
[----:B-----5:R2:W-:Y:S01]  /*8490*/  STG.E.U16 [R68.64], R100 ;  /* 0x0000006444007986 */ /* 0x0205e2000c101506 */
[----:B------:R-:W-:Y:S01]  /*84a0*/  PRMT R8, R90, 0x7632, R8 ;  /* 0x000076325a087816 */ /* 0x000fe20000000008 */
[----:B------:R-:W-:Y:S01]  /*84b0*/  FFMA R76, R76, 0.69314718246459960938, R3 ;  /* 0x3f3172184c4c7823 */ /* 0x000fe20000000003 */
[----:B------:R-:W-:Y:S01]  /*84c0*/  PRMT R9, R98, 0x7632, R9 ;  /* 0x0000763262097816 */ /* 0x000fe20000000009 */
[----:B------:R3:W-:Y:S01]  /*84d0*/  STG.E.U16 [R66.64], R94 ;  /* 0x0000005e42007986 */ /* 0x0007e2000c101506 */
[----:B0-----:R-:W-:-:S02]  /*84e0*/  PRMT R10, R99, 0x7632, R10 ;  /* 0x00007632630a7816 */ /* 0x001fc4000000000a */
[----:B-1----:R-:W-:Y:S01]  /*84f0*/  PRMT R92, R92, 0x7632, R92 ;  /* 0x000076325c5c7816 */ /* 0x002fe2000000005c */
[----:B------:R0:W-:Y:S01]  /*8500*/  STG.E.U16 [R64.64], R102 ;  /* 0x0000006640007986 */ /* 0x0001e2000c101506 */
[----:B------:R-:W-:Y:S02]  /*8510*/  PRMT R15, R93, 0x7632, R15 ;  /* 0x000076325d0f7816 */ /* 0x000fe4000000000f */
[----:B------:R-:W-:Y:S01]  /*8520*/  PRMT R12, R101, 0x7632, R12 ;  /* 0x00007632650c7816 */ /* 0x000fe2000000000c */
[----:B------:R1:W-:Y:S01]  /*8530*/  STG.E.U16 [R62.64], R2 ;  /* 0x000000023e007986 */ /* 0x0003e2000c101506 */
[----:B--2---:R-:W-:Y:S02]  /*8540*/  PRMT R100, R100, 0x7632, R100 ;  /* 0x0000763264647816 */ /* 0x004fe40000000064 */
[----:B------:R-:W-:Y:S01]  /*8550*/  PRMT R11, R95, 0x7632, R11 ;  /* 0x000076325f0b7816 */ /* 0x000fe2000000000b */
[----:B------:R2:W-:Y:S01]  /*8560*/  STG.E.U16 [R60.64], R7 ;  /* 0x000000073c007986 */ /* 0x0005e2000c101506 */
[----:B---3--:R-:W-:-:S02]  /*8570*/  PRMT R94, R94, 0x7632, R94 ;  /* 0x000076325e5e7816 */ /* 0x008fc4000000005e */
[----:B------:R-:W-:Y:S01]  /*8580*/  PRMT R13, R103, 0x7632, R13 ;  /* 0x00007632670d7816 */ /* 0x000fe2000000000d */
[----:B------:R3:W-:Y:S01]  /*8590*/  STG.E.U16 [R58.64], R8 ;  /* 0x000000083a007986 */ /* 0x0007e2000c101506 */
[----:B0-----:R-:W-:Y:S02]  /*85a0*/  PRMT R102, R102, 0x7632, R102 ;  /* 0x0000763266667816 */ /* 0x001fe40000000066 */
[----:B------:R-:W-:Y:S01]  /*85b0*/  FSETP.NEU.AND P3, PT, R74, RZ, PT ;  /* 0x000000ff4a00720b */ /* 0x000fe20003f6d000 */
[----:B------:R0:W-:Y:S01]  /*85c0*/  STG.E.U16 [R56.64], R9 ;  /* 0x0000000938007986 */ /* 0x0001e2000c101506 */
[----:B------:R-:W-:Y:S02]  /*85d0*/  FSEL R77, R77, -INF , P4 ;  /* 0xff8000004d4d7808 */ /* 0x000fe40002000000 */
[----:B-1----:R-:W-:Y:S01]  /*85e0*/  FSEL R2, R75, -INF , P5 ;  /* 0xff8000004b027808 */ /* 0x002fe20002800000 */
[----:B------:R1:W-:Y:S01]  /*85f0*/  STG.E.U16 [R54.64], R92 ;  /* 0x0000005c36007986 */ /* 0x0003e2000c101506 */
[----:B--2---:R-:W-:Y:S01]  /*8600*/  PRMT R7, R89, 0x7632, R7 ;  /* 0x0000763259077816 */ /* 0x004fe20000000007 */
[----:B------:R-:W-:Y:S01]  /*8610*/  FFMA R77, R77, 0.69314718246459960938, R4 ;  /* 0x3f3172184d4d7823 */ /* 0x000fe20000000004 */
[----:B------:R-:W-:Y:S01]  /*8620*/  FSEL R79, R79, -INF , P3 ;  /* 0xff8000004f4f7808 */ /* 0x000fe20001800000 */
[----:B------:R1:W-:Y:S01]  /*8630*/  STG.E.U16 [R48.64], R100 ;  /* 0x0000006430007986 */ /* 0x0003e2000c101506 */
[----:B---3--:R-:W-:Y:S01]  /*8640*/  PRMT R8, R97, 0x7632, R8 ;  /* 0x0000763261087816 */ /* 0x008fe20000000008 */
[----:B------:R-:W-:-:S02]  /*8650*/  FFMA R78, R2, 0.69314718246459960938, R5 ;  /* 0x3f317218024e7823 */ /* 0x000fc40000000005 */
[----:B------:R1:W-:Y:S01]  /*8660*/  STG.E.U16 [R52.64], R94 ;  /* 0x0000005e34007986 */ /* 0x0003e2000c101506 */
[----:B0-----:R-:W-:Y:S01]  /*8670*/  PRMT R9, R91, 0x7632, R9 ;  /* 0x000076325b097816 */ /* 0x001fe20000000009 */
[----:B------:R-:W-:Y:S02]  /*8680*/  FFMA R79, R79, 0.69314718246459960938, R6 ;  /* 0x3f3172184f4f7823 */ /* 0x000fe40000000006 */
[----:B------:R1:W-:Y:S04]  /*8690*/  STG.E.U16 [R50.64], R102 ;  /* 0x0000006632007986 */ /* 0x0003e8000c101506 */
        /* <DEDUP_REMOVED lines=16> */
[----:B------:R-:W-:Y:S06]  /*87a0*/  BAR.SYNC.DEFER_BLOCKING 0x0 ;  /* 0x0000000000007b1d */ /* 0x000fec0000010000 */
[----:B------:R1:W-:Y:S04]  /*87b0*/  STS.128 [R139.X4], R76 ;  /* 0x0000004c8b007388 */ /* 0x0003e80000004c00 */
[----:B------:R-:W-:Y:S06]  /*87c0*/  BAR.SYNC.DEFER_BLOCKING 0x0 ;  /* 0x0000000000007b1d */ /* 0x000fec0000010000 */
[----:B------:R-:W-:Y:S05]  /*87d0*/  @P0 EXIT ;  /* 0x000000000000094d */ /* 0x000fea0003800000 */
[----:B-1----:R-:W0:Y:S01]  /*87e0*/  LDS R7, [R0] ;  /* 0x0000000000077984 */ /* 0x002e220000000800 */
[----:B------:R-:W-:-:S02]  /*87f0*/  IMAD R2, R138, c[0x0][0x1cc], RZ ;  /* 0x000073008a027a24 */ /* 0x000fc400078e02ff */
[----:B------:R-:W-:Y:S02]  /*8800*/  IMAD.SHL.U32 R6, R136, 0x4, RZ ;  /* 0x0000000488067824 */ /* 0x000fe400078e00ff */
[C---:B------:R-:W-:Y:S01]  /*8810*/  IMAD.HI R4, R2.reuse, 0x4, RZ ;  /* 0x0000000402047827 */ /* 0x040fe200078e02ff */
[----:B------:R-:W-:-:S03]  /*8820*/  SHF.L.U32 R3, R2, 0x2, RZ ;  /* 0x0000000202037819 */ /* 0x000fc600000006ff */
[----:B------:R-:W-:Y:S01]  /*8830*/  IMAD.HI R5, R136, 0x4, RZ ;  /* 0x0000000488057827 */ /* 0x000fe200078e02ff */
[----:B------:R-:W-:-:S04]  /*8840*/  IADD3 R2, P0, P1, R6, c[0x0][0x180], R3 ;  /* 0x0000600006027a10 */ /* 0x000fc8000791e003 */
[----:B------:R-:W-:-:S05]  /*8850*/  IADD3.X R3, R5, c[0x0][0x184], R4, P0, P1 ;  /* 0x0000610005037a10 */ /* 0x000fca00007e2404 */
[----:B0-----:R-:W-:Y:S01]  /*8860*/  STG.E [R2.64], R7 ;  /* 0x0000000702007986 */ /* 0x001fe2000c101906 */
[----:B------:R-:W-:Y:S05]  /*8870*/  EXIT ;  /* 0x000000000000794d */ /* 0x000fea0003800000 */
.L_x_2:
[----:B------:R-:W-:-:S00]  /*8880*/  BRA `(.L_x_2) ;  /* 0xfffffff000007947 */ /* 0x000fc0000383ffff */
[----:B------:R-:W-:-:S00]  /*8890*/  NOP ;  /* 0x0000000000007918 */ /* 0x000fc00000000000 */
        /* <DEDUP_REMOVED lines=14> */
.L_x_3:


//--------------------- .nv.global.init           --------------------------
	.section	.nv.global.init,"aw",@progbits
.nv.global.init:
	.type		_$_str,@object
	.size		_$_str,(.L_0 - _$_str)
_$_str:
        /*0000*/ 	.byte	0x5f, 0x5f, 0x43, 0x55, 0x44, 0x41, 0x5f, 0x46, 0x54, 0x5a, 0x00
.L_0:


//--------------------- .nv.shared.attn_fwd       --------------------------
	.section	.nv.shared.attn_fwd,"aw",@nobits
	.sectionflags	@""
	.align	16
